	.target	sm_90a

	.elftype	@"ET_EXEC"


//--------------------- .note.nv.tkinfo           --------------------------
	.section	.note.nv.tkinfo,"",@"SHT_NOTE"
	.sectionflags	@"SHF_NOTE_NV_TKINFO"
	.tkinfo
        /*0018*/ 	.word	0x00000002
        /*0030*/ 	.string	""
        /*0030*/ 	.string	"ptxas"
        /*0030*/ 	.string	"Cuda compilation tools, release 13.0, V13.0.88"
        /*0030*/ 	.string	"Build cuda_13.0.r13.0/compiler.36424714_0"
        /*0030*/ 	.string	"-arch sm_90a -m 64 "



//--------------------- .note.nv.cuinfo           --------------------------
	.section	.note.nv.cuinfo,"",@"SHT_NOTE"
	.sectionflags	@"SHF_NOTE_NV_CUINFO"
        /*0018*/ 	.short	0x0002
        /*001a*/ 	.short	0x005a
        /*001c*/ 	.short	0x0082
	.zero		2


//--------------------- .nv.info                  --------------------------
	.section	.nv.info,"",@"SHT_CUDA_INFO"
	.align	4


	//----- nvinfo : EIATTR_REGCOUNT
	.align		4
        /*0000*/ 	.byte	0x04, 0x2f
        /*0002*/ 	.short	(.L_12 - .L_11)
	.align		4
.L_11:
        /*0004*/ 	.word	index@(_ZN7cutlass13device_kernelINS_4conv6kernel13ConvUniversalINS1_16ConvProblemShapeILNS1_8OperatorE2ELi3EEENS1_10collective14CollectiveConvINS1_46MainloopSm90TmaGmmaWarpSpecializedImplicitGemmILS5_2ELi28ELi3EN4cute5tupleIJNSA_1CILi2EEENSC_ILi1EEESE_EEENS1_36KernelImplicitTmaWarpSpecializedSm90ELi1EEENSB_IJNSC_ILi64EEENSB_IJSI_EEENSB_IJNSC_ILi32EEEEEEEEENS_10bfloat16_tESN_NSA_8TiledMMAINSA_8MMA_AtomIJNSA_4SM904GMMA27MMA_64x64x16_F32BF16BF16_SSILNSR_5MajorE1ELST_1ELNSR_7ScaleInE1ELSU_1EEEEEENSA_6LayoutINSB_IJSE_SE_SE_EEENSB_IJNSC_ILi0EEESZ_SZ_EEEEENSB_IJNSA_10UnderscoreES12_S12_EEEEENS7_6detail26Sm90ImplicitGemmTileTraitsINSA_13SM90_TMA_LOADENSA_14ComposedLayoutINSA_7SwizzleILi3ELi4ELi3EEENSA_18smem_ptr_flag_bitsILi16EEENSX_INSB_IJNSB_IJSI_SE_EEENSB_IJNSC_ILi8EEENSC_ILi4EEEEEENSB_IJSE_NSC_ILi28EEEEEEEEENSB_IJNSB_IJSE_SZ_EEENSB_IJSI_NSC_ILi512EEEEEENSB_IJSZ_NSC_ILi2048EEEEEEEEEEEEEvEENS16_INSA_30SM90_TMA_LOAD_IM2COL_MULTICASTES1R_vEEEENS_8epilogue10collective6detail29Sm90TmaWarpSpecializedAdapterINS1X_15DefaultEpilogueISN_NSB_IJlNSB_IJSE_lllEEESZ_EEES22_NS1W_6thread17LinearCombinationISN_Li1EffLNS23_9ScaleType4KindE0ELNS_15FloatRoundStyleE2ESN_EENS_4gemm15EpilogueDefaultEEEEEvvEEEEvNT_6ParamsE)
        /*0008*/ 	.word	0x00000046


	//----- nvinfo : EIATTR_FRAME_SIZE
	.align		4
.L_12:
        /*000c*/ 	.byte	0x04, 0x11
        /*000e*/ 	.short	(.L_14 - .L_13)
	.align		4
.L_13:
        /*0010*/ 	.word	index@(_ZN7cutlass13device_kernelINS_4conv6kernel13ConvUniversalINS1_16ConvProblemShapeILNS1_8OperatorE2ELi3EEENS1_10collective14CollectiveConvINS1_46MainloopSm90TmaGmmaWarpSpecializedImplicitGemmILS5_2ELi28ELi3EN4cute5tupleIJNSA_1CILi2EEENSC_ILi1EEESE_EEENS1_36KernelImplicitTmaWarpSpecializedSm90ELi1EEENSB_IJNSC_ILi64EEENSB_IJSI_EEENSB_IJNSC_ILi32EEEEEEEEENS_10bfloat16_tESN_NSA_8TiledMMAINSA_8MMA_AtomIJNSA_4SM904GMMA27MMA_64x64x16_F32BF16BF16_SSILNSR_5MajorE1ELST_1ELNSR_7ScaleInE1ELSU_1EEEEEENSA_6LayoutINSB_IJSE_SE_SE_EEENSB_IJNSC_ILi0EEESZ_SZ_EEEEENSB_IJNSA_10UnderscoreES12_S12_EEEEENS7_6detail26Sm90ImplicitGemmTileTraitsINSA_13SM90_TMA_LOADENSA_14ComposedLayoutINSA_7SwizzleILi3ELi4ELi3EEENSA_18smem_ptr_flag_bitsILi16EEENSX_INSB_IJNSB_IJSI_SE_EEENSB_IJNSC_ILi8EEENSC_ILi4EEEEEENSB_IJSE_NSC_ILi28EEEEEEEEENSB_IJNSB_IJSE_SZ_EEENSB_IJSI_NSC_ILi512EEEEEENSB_IJSZ_NSC_ILi2048EEEEEEEEEEEEEvEENS16_INSA_30SM90_TMA_LOAD_IM2COL_MULTICASTES1R_vEEEENS_8epilogue10collective6detail29Sm90TmaWarpSpecializedAdapterINS1X_15DefaultEpilogueISN_NSB_IJlNSB_IJSE_lllEEESZ_EEES22_NS1W_6thread17LinearCombinationISN_Li1EffLNS23_9ScaleType4KindE0ELNS_15FloatRoundStyleE2ESN_EENS_4gemm15EpilogueDefaultEEEEEvvEEEEvNT_6ParamsE)
        /*0014*/ 	.word	0x00000000


	//----- nvinfo : EIATTR_MIN_STACK_SIZE
	.align		4
.L_14:
        /*0018*/ 	.byte	0x04, 0x12
        /*001a*/ 	.short	(.L_16 - .L_15)
	.align		4
.L_15:
        /*001c*/ 	.word	index@(_ZN7cutlass13device_kernelINS_4conv6kernel13ConvUniversalINS1_16ConvProblemShapeILNS1_8OperatorE2ELi3EEENS1_10collective14CollectiveConvINS1_46MainloopSm90TmaGmmaWarpSpecializedImplicitGemmILS5_2ELi28ELi3EN4cute5tupleIJNSA_1CILi2EEENSC_ILi1EEESE_EEENS1_36KernelImplicitTmaWarpSpecializedSm90ELi1EEENSB_IJNSC_ILi64EEENSB_IJSI_EEENSB_IJNSC_ILi32EEEEEEEEENS_10bfloat16_tESN_NSA_8TiledMMAINSA_8MMA_AtomIJNSA_4SM904GMMA27MMA_64x64x16_F32BF16BF16_SSILNSR_5MajorE1ELST_1ELNSR_7ScaleInE1ELSU_1EEEEEENSA_6LayoutINSB_IJSE_SE_SE_EEENSB_IJNSC_ILi0EEESZ_SZ_EEEEENSB_IJNSA_10UnderscoreES12_S12_EEEEENS7_6detail26Sm90ImplicitGemmTileTraitsINSA_13SM90_TMA_LOADENSA_14ComposedLayoutINSA_7SwizzleILi3ELi4ELi3EEENSA_18smem_ptr_flag_bitsILi16EEENSX_INSB_IJNSB_IJSI_SE_EEENSB_IJNSC_ILi8EEENSC_ILi4EEEEEENSB_IJSE_NSC_ILi28EEEEEEEEENSB_IJNSB_IJSE_SZ_EEENSB_IJSI_NSC_ILi512EEEEEENSB_IJSZ_NSC_ILi2048EEEEEEEEEEEEEvEENS16_INSA_30SM90_TMA_LOAD_IM2COL_MULTICASTES1R_vEEEENS_8epilogue10collective6detail29Sm90TmaWarpSpecializedAdapterINS1X_15DefaultEpilogueISN_NSB_IJlNSB_IJSE_lllEEESZ_EEES22_NS1W_6thread17LinearCombinationISN_Li1EffLNS23_9ScaleType4KindE0ELNS_15FloatRoundStyleE2ESN_EENS_4gemm15EpilogueDefaultEEEEEvvEEEEvNT_6ParamsE)
        /*0020*/ 	.word	0x00000000
.L_16:


//--------------------- .nv.compat                --------------------------
	.section	.nv.compat,"",@"SHT_CUDA_COMPAT_INFO"
	.align	4
        /*0000*/ 	.byte	0x02, 0x09, 0x01, 0x00, 0x02, 0x02, 0x04, 0x00, 0x02, 0x05, 0x05, 0x00, 0x03, 0x07, 0x01, 0x01
        /*0010*/ 	.byte	0x02, 0x03, 0x01, 0x00, 0x02, 0x06, 0x01, 0x00, 0x04, 0x0b, 0x08, 0x00, 0x00, 0x00, 0x00, 0x00
        /*0020*/ 	.byte	0x00, 0x00, 0x00, 0x00


//--------------------- .nv.info._ZN7cutlass13device_kernelINS_4conv6kernel13ConvUniversalINS1_16ConvProblemShapeILNS1_8OperatorE2ELi3EEENS1_10collective14CollectiveConvINS1_46MainloopSm90TmaGmmaWarpSpecializedImplicitGemmILS5_2ELi28ELi3EN4cute5tupleIJNSA_1CILi2EEENSC_ILi1EEESE_EEENS1_36KernelImplicitTmaWarpSpecializedSm90ELi1EEENSB_IJNSC_ILi64EEENSB_IJSI_EEENSB_IJNSC_ILi32EEEEEEEEENS_10bfloat16_tESN_NSA_8TiledMMAINSA_8MMA_AtomIJNSA_4SM904GMMA27MMA_64x64x16_F32BF16BF16_SSILNSR_5MajorE1ELST_1ELNSR_7ScaleInE1ELSU_1EEEEEENSA_6LayoutINSB_IJSE_SE_SE_EEENSB_IJNSC_ILi0EEESZ_SZ_EEEEENSB_IJNSA_10UnderscoreES12_S12_EEEEENS7_6detail26Sm90ImplicitGemmTileTraitsINSA_13SM90_TMA_LOADENSA_14ComposedLayoutINSA_7SwizzleILi3ELi4ELi3EEENSA_18smem_ptr_flag_bitsILi16EEENSX_INSB_IJNSB_IJSI_SE_EEENSB_IJNSC_ILi8EEENSC_ILi4EEEEEENSB_IJSE_NSC_ILi28EEEEEEEEENSB_IJNSB_IJSE_SZ_EEENSB_IJSI_NSC_ILi512EEEEEENSB_IJSZ_NSC_ILi2048EEEEEEEEEEEEEvEENS16_INSA_30SM90_TMA_LOAD_IM2COL_MULTICASTES1R_vEEEENS_8epilogue10collective6detail29Sm90TmaWarpSpecializedAdapterINS1X_15DefaultEpilogueISN_NSB_IJlNSB_IJSE_lllEEESZ_EEES22_NS1W_6thread17LinearCombinationISN_Li1EffLNS23_9ScaleType4KindE0ELNS_15FloatRoundStyleE2ESN_EENS_4gemm15EpilogueDefaultEEEEEvvEEEEvNT_6ParamsE --------------------------
	.section	.nv.info._ZN7cutlass13device_kernelINS_4conv6kernel13ConvUniversalINS1_16ConvProblemShapeILNS1_8OperatorE2ELi3EEENS1_10collective14CollectiveConvINS1_46MainloopSm90TmaGmmaWarpSpecializedImplicitGemmILS5_2ELi28ELi3EN4cute5tupleIJNSA_1CILi2EEENSC_ILi1EEESE_EEENS1_36KernelImplicitTmaWarpSpecializedSm90ELi1EEENSB_IJNSC_ILi64EEENSB_IJSI_EEENSB_IJNSC_ILi32EEEEEEEEENS_10bfloat16_tESN_NSA_8TiledMMAINSA_8MMA_AtomIJNSA_4SM904GMMA27MMA_64x64x16_F32BF16BF16_SSILNSR_5MajorE1ELST_1ELNSR_7ScaleInE1ELSU_1EEEEEENSA_6LayoutINSB_IJSE_SE_SE_EEENSB_IJNSC_ILi0EEESZ_SZ_EEEEENSB_IJNSA_10UnderscoreES12_S12_EEEEENS7_6detail26Sm90ImplicitGemmTileTraitsINSA_13SM90_TMA_LOADENSA_14ComposedLayoutINSA_7SwizzleILi3ELi4ELi3EEENSA_18smem_ptr_flag_bitsILi16EEENSX_INSB_IJNSB_IJSI_SE_EEENSB_IJNSC_ILi8EEENSC_ILi4EEEEEENSB_IJSE_NSC_ILi28EEEEEEEEENSB_IJNSB_IJSE_SZ_EEENSB_IJSI_NSC_ILi512EEEEEENSB_IJSZ_NSC_ILi2048EEEEEEEEEEEEEvEENS16_INSA_30SM90_TMA_LOAD_IM2COL_MULTICASTES1R_vEEEENS_8epilogue10collective6detail29Sm90TmaWarpSpecializedAdapterINS1X_15DefaultEpilogueISN_NSB_IJlNSB_IJSE_lllEEESZ_EEES22_NS1W_6thread17LinearCombinationISN_Li1EffLNS23_9ScaleType4KindE0ELNS_15FloatRoundStyleE2ESN_EENS_4gemm15EpilogueDefaultEEEEEvvEEEEvNT_6ParamsE,"",@"SHT_CUDA_INFO"
	.sectionflags	@""
	.align	4


	//----- nvinfo : EIATTR_CUDA_API_VERSION
	.align		4
        /*0000*/ 	.byte	0x04, 0x37
        /*0002*/ 	.short	(.L_18 - .L_17)
.L_17:
        /*0004*/ 	.word	0x00000082


	//----- nvinfo : EIATTR_KPARAM_INFO
	.align		4
.L_18:
        /*0008*/ 	.byte	0x04, 0x17
        /*000a*/ 	.short	(.L_20 - .L_19)
.L_19:
        /*000c*/ 	.word	0x00000000
        /*0010*/ 	.short	0x0000
        /*0012*/ 	.short	0x0070
        /*0014*/ 	.byte	0x00, 0xf0, 0x01, 0x10


	//----- nvinfo : EIATTR_SPARSE_MMA_MASK
	.align		4
.L_20:
        /*0018*/ 	.byte	0x03, 0x50
        /*001a*/ 	.short	0x0000


	//----- nvinfo : EIATTR_MAXREG_COUNT
	.align		4
        /*001c*/ 	.byte	0x03, 0x1b
        /*001e*/ 	.short	0x00ff


	//----- nvinfo : EIATTR_NUM_BARRIERS
	.align		4
        /*0020*/ 	.byte	0x02, 0x4c
        /*0022*/ 	.byte	0x01
	.zero		1


	//----- nvinfo : EIATTR_MERCURY_ISA_VERSION
	.align		4
        /*0024*/ 	.byte	0x03, 0x5f
        /*0026*/ 	.short	0x0101


	//----- nvinfo : EIATTR_COOP_GROUP_MASK_REGIDS
	.align		4
        /*0028*/ 	.byte	0x04, 0x29
        /*002a*/ 	.short	(.L_22 - .L_21)


	//   ....[0]....
.L_21:
        /*002c*/ 	.word	0xffffffff


	//   ....[1]....
        /*0030*/ 	.word	0xffffffff


	//   ....[2]....
        /*0034*/ 	.word	0xffffffff


	//   ....[3]....
        /*0038*/ 	.word	0xffffffff


	//----- nvinfo : EIATTR_COOP_GROUP_INSTR_OFFSETS
	.align		4
.L_22:
        /*003c*/ 	.byte	0x04, 0x28
        /*003e*/ 	.short	(.L_24 - .L_23)


	//   ....[0]....
.L_23:
        /*0040*/ 	.word	0x00000070


	//   ....[1]....
        /*0044*/ 	.word	0x00000080


	//   ....[2]....
        /*0048*/ 	.word	0x00000140


	//   ....[3]....
        /*004c*/ 	.word	0x000009d0


	//----- nvinfo : EIATTR_MBARRIER_INSTR_OFFSETS
	.align		4
.L_24:
        /*0050*/ 	.byte	0x04, 0x39
        /*0052*/ 	.short	(.L_26 - .L_25)


	//   ....[0]....
.L_25:
        /*0054*/ 	.word	0x00000310
        /*0058*/ 	.word	0x000000ff
        /*005c*/ 	.word	0x00038000
        /*0060*/ 	.short	0x0100
        /*0062*/ 	.byte	0x08
	.zero		1


	//   ....[1]....
        /*0064*/ 	.word	0x00000320
        /*0068*/ 	.word	0x000000ff
        /*006c*/ 	.word	0x000380e0
        /*0070*/ 	.short	0x0100
        /*0072*/ 	.byte	0x08
	.zero		1


	//   ....[2]....
        /*0074*/ 	.word	0x00000330
        /*0078*/ 	.word	0x000000ff
        /*007c*/ 	.word	0x00038008
        /*0080*/ 	.short	0x0100
        /*0082*/ 	.byte	0x08
	.zero		1


	//   ....[3]....
        /*0084*/ 	.word	0x00000340
        /*0088*/ 	.word	0x000000ff
        /*008c*/ 	.word	0x000380e8
        /*0090*/ 	.short	0x0100
        /*0092*/ 	.byte	0x08
	.zero		1


	//   ....[4]....
        /*0094*/ 	.word	0x00000350
        /*0098*/ 	.word	0x000000ff
        /*009c*/ 	.word	0x00038010
        /*00a0*/ 	.short	0x0100
        /*00a2*/ 	.byte	0x08
	.zero		1


	//   ....[5]....
        /*00a4*/ 	.word	0x00000360
        /*00a8*/ 	.word	0x000000ff
        /*00ac*/ 	.word	0x000380f0
        /*00b0*/ 	.short	0x0100
        /*00b2*/ 	.byte	0x08
	.zero		1


	//   ....[6]....
        /*00b4*/ 	.word	0x00000370
        /*00b8*/ 	.word	0x000000ff
        /*00bc*/ 	.word	0x00038018
        /*00c0*/ 	.short	0x0100
        /*00c2*/ 	.byte	0x08
	.zero		1


	//   ....[7]....
        /*00c4*/ 	.word	0x00000380
        /*00c8*/ 	.word	0x000000ff
        /*00cc*/ 	.word	0x000380f8
        /*00d0*/ 	.short	0x0100
        /*00d2*/ 	.byte	0x08
	.zero		1


	//   ....[8]....
        /*00d4*/ 	.word	0x00000390
        /*00d8*/ 	.word	0x000000ff
        /*00dc*/ 	.word	0x00038020
        /*00e0*/ 	.short	0x0100
        /*00e2*/ 	.byte	0x08
	.zero		1


	//   ....[9]....
        /*00e4*/ 	.word	0x000003a0
        /*00e8*/ 	.word	0x000000ff
        /*00ec*/ 	.word	0x00038100
        /*00f0*/ 	.short	0x0100
        /*00f2*/ 	.byte	0x08
	.zero		1


	//   ....[10]....
        /*00f4*/ 	.word	0x000003b0
        /*00f8*/ 	.word	0x000000ff
        /*00fc*/ 	.word	0x00038028
        /*0100*/ 	.short	0x0100
        /*0102*/ 	.byte	0x08
	.zero		1


	//   ....[11]....
        /*0104*/ 	.word	0x000003c0
        /*0108*/ 	.word	0x000000ff
        /*010c*/ 	.word	0x00038108
        /*0110*/ 	.short	0x0100
        /*0112*/ 	.byte	0x08
	.zero		1


	//   ....[12]....
        /*0114*/ 	.word	0x000003d0
        /*0118*/ 	.word	0x000000ff
        /*011c*/ 	.word	0x00038030
        /*0120*/ 	.short	0x0100
        /*0122*/ 	.byte	0x08
	.zero		1


	//   ....[13]....
        /*0124*/ 	.word	0x000003e0
        /*0128*/ 	.word	0x000000ff
        /*012c*/ 	.word	0x00038110
        /*0130*/ 	.short	0x0100
        /*0132*/ 	.byte	0x08
	.zero		1


	//   ....[14]....
        /*0134*/ 	.word	0x000003f0
        /*0138*/ 	.word	0x000000ff
        /*013c*/ 	.word	0x00038038
        /*0140*/ 	.short	0x0100
        /*0142*/ 	.byte	0x08
	.zero		1


	//   ....[15]....
        /*0144*/ 	.word	0x00000400
        /*0148*/ 	.word	0x000000ff
        /*014c*/ 	.word	0x00038118
        /*0150*/ 	.short	0x0100
        /*0152*/ 	.byte	0x08
	.zero		1


	//   ....[16]....
        /*0154*/ 	.word	0x00000410
        /*0158*/ 	.word	0x000000ff
        /*015c*/ 	.word	0x00038040
        /*0160*/ 	.short	0x0100
        /*0162*/ 	.byte	0x08
	.zero		1


	//   ....[17]....
        /*0164*/ 	.word	0x00000420
        /*0168*/ 	.word	0x000000ff
        /*016c*/ 	.word	0x00038120
        /*0170*/ 	.short	0x0100
        /*0172*/ 	.byte	0x08
	.zero		1


	//   ....[18]....
        /*0174*/ 	.word	0x00000430
        /*0178*/ 	.word	0x000000ff
        /*017c*/ 	.word	0x00038048
        /*0180*/ 	.short	0x0100
        /*0182*/ 	.byte	0x08
	.zero		1


	//   ....[19]....
        /*0184*/ 	.word	0x00000440
        /*0188*/ 	.word	0x000000ff
        /*018c*/ 	.word	0x00038128
        /*0190*/ 	.short	0x0100
        /*0192*/ 	.byte	0x08
	.zero		1


	//   ....[20]....
        /*0194*/ 	.word	0x00000450
        /*0198*/ 	.word	0x000000ff
        /*019c*/ 	.word	0x00038050
        /*01a0*/ 	.short	0x0100
        /*01a2*/ 	.byte	0x08
	.zero		1


	//   ....[21]....
        /*01a4*/ 	.word	0x00000460
        /*01a8*/ 	.word	0x000000ff
        /*01ac*/ 	.word	0x00038130
        /*01b0*/ 	.short	0x0100
        /*01b2*/ 	.byte	0x08
	.zero		1


	//   ....[22]....
        /*01b4*/ 	.word	0x00000470
        /*01b8*/ 	.word	0x000000ff
        /*01bc*/ 	.word	0x00038058
        /*01c0*/ 	.short	0x0100
        /*01c2*/ 	.byte	0x08
	.zero		1


	//   ....[23]....
        /*01c4*/ 	.word	0x00000480
        /*01c8*/ 	.word	0x000000ff
        /*01cc*/ 	.word	0x00038138
        /*01d0*/ 	.short	0x0100
        /*01d2*/ 	.byte	0x08
	.zero		1


	//   ....[24]....
        /*01d4*/ 	.word	0x00000490
        /*01d8*/ 	.word	0x000000ff
        /*01dc*/ 	.word	0x00038060
        /*01e0*/ 	.short	0x0100
        /*01e2*/ 	.byte	0x08
	.zero		1


	//   ....[25]....
        /*01e4*/ 	.word	0x000004a0
        /*01e8*/ 	.word	0x000000ff
        /*01ec*/ 	.word	0x00038140
        /*01f0*/ 	.short	0x0100
        /*01f2*/ 	.byte	0x08
	.zero		1


	//   ....[26]....
        /*01f4*/ 	.word	0x000004b0
        /*01f8*/ 	.word	0x000000ff
        /*01fc*/ 	.word	0x00038068
        /*0200*/ 	.short	0x0100
        /*0202*/ 	.byte	0x08
	.zero		1


	//   ....[27]....
        /*0204*/ 	.word	0x000004c0
        /*0208*/ 	.word	0x000000ff
        /*020c*/ 	.word	0x00038148
        /*0210*/ 	.short	0x0100
        /*0212*/ 	.byte	0x08
	.zero		1


	//   ....[28]....
        /*0214*/ 	.word	0x000004d0
        /*0218*/ 	.word	0x000000ff
        /*021c*/ 	.word	0x00038070
        /*0220*/ 	.short	0x0100
        /*0222*/ 	.byte	0x08
	.zero		1


	//   ....[29]....
        /*0224*/ 	.word	0x000004e0
        /*0228*/ 	.word	0x000000ff
        /*022c*/ 	.word	0x00038150
        /*0230*/ 	.short	0x0100
        /*0232*/ 	.byte	0x08
	.zero		1


	//   ....[30]....
        /*0234*/ 	.word	0x000004f0
        /*0238*/ 	.word	0x000000ff
        /*023c*/ 	.word	0x00038078
        /*0240*/ 	.short	0x0100
        /*0242*/ 	.byte	0x08
	.zero		1


	//   ....[31]....
        /*0244*/ 	.word	0x00000500
        /*0248*/ 	.word	0x000000ff
        /*024c*/ 	.word	0x00038158
        /*0250*/ 	.short	0x0100
        /*0252*/ 	.byte	0x08
	.zero		1


	//   ....[32]....
        /*0254*/ 	.word	0x00000510
        /*0258*/ 	.word	0x000000ff
        /*025c*/ 	.word	0x00038080
        /*0260*/ 	.short	0x0100
        /*0262*/ 	.byte	0x08
	.zero		1


	//   ....[33]....
        /*0264*/ 	.word	0x00000520
        /*0268*/ 	.word	0x000000ff
        /*026c*/ 	.word	0x00038160
        /*0270*/ 	.short	0x0100
        /*0272*/ 	.byte	0x08
	.zero		1


	//   ....[34]....
        /*0274*/ 	.word	0x00000530
        /*0278*/ 	.word	0x000000ff
        /*027c*/ 	.word	0x00038088
        /*0280*/ 	.short	0x0100
        /*0282*/ 	.byte	0x08
	.zero		1


	//   ....[35]....
        /*0284*/ 	.word	0x00000540
        /*0288*/ 	.word	0x000000ff
        /*028c*/ 	.word	0x00038168
        /*0290*/ 	.short	0x0100
        /*0292*/ 	.byte	0x08
	.zero		1


	//   ....[36]....
        /*0294*/ 	.word	0x00000550
        /*0298*/ 	.word	0x000000ff
        /*029c*/ 	.word	0x00038090
        /*02a0*/ 	.short	0x0100
        /*02a2*/ 	.byte	0x08
	.zero		1


	//   ....[37]....
        /*02a4*/ 	.word	0x00000560
        /*02a8*/ 	.word	0x000000ff
        /*02ac*/ 	.word	0x00038170
        /*02b0*/ 	.short	0x0100
        /*02b2*/ 	.byte	0x08
	.zero		1


	//   ....[38]....
        /*02b4*/ 	.word	0x00000570
        /*02b8*/ 	.word	0x000000ff
        /*02bc*/ 	.word	0x00038098
        /*02c0*/ 	.short	0x0100
        /*02c2*/ 	.byte	0x08
	.zero		1


	//   ....[39]....
        /*02c4*/ 	.word	0x00000580
        /*02c8*/ 	.word	0x000000ff
        /*02cc*/ 	.word	0x00038178
        /*02d0*/ 	.short	0x0100
        /*02d2*/ 	.byte	0x08
	.zero		1


	//   ....[40]....
        /*02d4*/ 	.word	0x00000590
        /*02d8*/ 	.word	0x000000ff
        /*02dc*/ 	.word	0x000380a0
        /*02e0*/ 	.short	0x0100
        /*02e2*/ 	.byte	0x08
	.zero		1


	//   ....[41]....
        /*02e4*/ 	.word	0x000005a0
        /*02e8*/ 	.word	0x000000ff
        /*02ec*/ 	.word	0x00038180
        /*02f0*/ 	.short	0x0100
        /*02f2*/ 	.byte	0x08
	.zero		1


	//   ....[42]....
        /*02f4*/ 	.word	0x000005b0
        /*02f8*/ 	.word	0x000000ff
        /*02fc*/ 	.word	0x000380a8
        /*0300*/ 	.short	0x0100
        /*0302*/ 	.byte	0x08
	.zero		1


	//   ....[43]....
        /*0304*/ 	.word	0x000005c0
        /*0308*/ 	.word	0x000000ff
        /*030c*/ 	.word	0x00038188
        /*0310*/ 	.short	0x0100
        /*0312*/ 	.byte	0x08
	.zero		1


	//   ....[44]....
        /*0314*/ 	.word	0x000005d0
        /*0318*/ 	.word	0x000000ff
        /*031c*/ 	.word	0x000380b0
        /*0320*/ 	.short	0x0100
        /*0322*/ 	.byte	0x08
	.zero		1


	//   ....[45]....
        /*0324*/ 	.word	0x000005e0
        /*0328*/ 	.word	0x000000ff
        /*032c*/ 	.word	0x00038190
        /*0330*/ 	.short	0x0100
        /*0332*/ 	.byte	0x08
	.zero		1


	//   ....[46]....
        /*0334*/ 	.word	0x000005f0
        /*0338*/ 	.word	0x000000ff
        /*033c*/ 	.word	0x000380b8
        /*0340*/ 	.short	0x0100
        /*0342*/ 	.byte	0x08
	.zero		1


	//   ....[47]....
        /*0344*/ 	.word	0x00000600
        /*0348*/ 	.word	0x000000ff
        /*034c*/ 	.word	0x00038198
        /*0350*/ 	.short	0x0100
        /*0352*/ 	.byte	0x08
	.zero		1


	//   ....[48]....
        /*0354*/ 	.word	0x00000610
        /*0358*/ 	.word	0x000000ff
        /*035c*/ 	.word	0x000380c0
        /*0360*/ 	.short	0x0100
        /*0362*/ 	.byte	0x08
	.zero		1


	//   ....[49]....
        /*0364*/ 	.word	0x00000620
        /*0368*/ 	.word	0x000000ff
        /*036c*/ 	.word	0x000381a0
        /*0370*/ 	.short	0x0100
        /*0372*/ 	.byte	0x08
	.zero		1


	//   ....[50]....
        /*0374*/ 	.word	0x00000630
        /*0378*/ 	.word	0x000000ff
        /*037c*/ 	.word	0x000380c8
        /*0380*/ 	.short	0x0100
        /*0382*/ 	.byte	0x08
	.zero		1


	//   ....[51]....
        /*0384*/ 	.word	0x00000640
        /*0388*/ 	.word	0x000000ff
        /*038c*/ 	.word	0x000381a8
        /*0390*/ 	.short	0x0100
        /*0392*/ 	.byte	0x08
	.zero		1


	//   ....[52]....
        /*0394*/ 	.word	0x00000650
        /*0398*/ 	.word	0x000000ff
        /*039c*/ 	.word	0x000380d0
        /*03a0*/ 	.short	0x0100
        /*03a2*/ 	.byte	0x08
	.zero		1


	//   ....[53]....
        /*03a4*/ 	.word	0x00000660
        /*03a8*/ 	.word	0x000000ff
        /*03ac*/ 	.word	0x000381b0
        /*03b0*/ 	.short	0x0100
        /*03b2*/ 	.byte	0x08
	.zero		1


	//   ....[54]....
        /*03b4*/ 	.word	0x00000670
        /*03b8*/ 	.word	0x000000ff
        /*03bc*/ 	.word	0x000380d8
        /*03c0*/ 	.short	0x0100
        /*03c2*/ 	.byte	0x08
	.zero		1


	//   ....[55]....
        /*03c4*/ 	.word	0x00000680
        /*03c8*/ 	.word	0x000000ff
        /*03cc*/ 	.word	0x000381b8
        /*03d0*/ 	.short	0x0100
        /*03d2*/ 	.byte	0x08
	.zero		1


	//   ....[56]....
        /*03d4*/ 	.word	0x00001430
        /*03d8*/ 	.word	0x0000000b
        /*03dc*/ 	.word	0x00038000
        /*03e0*/ 	.short	0x010a
        /*03e2*/ 	.byte	0x3f
	.zero		1


	//   ....[57]....
        /*03e4*/ 	.word	0x00001700
        /*03e8*/ 	.word	0x0000000b
        /*03ec*/ 	.word	0x00038000
        /*03f0*/ 	.short	0x010a
        /*03f2*/ 	.byte	0x3f
	.zero		1


	//   ....[58]....
        /*03f4*/ 	.word	0x00001860
        /*03f8*/ 	.word	0x0000000b
        /*03fc*/ 	.word	0x00000000
        /*0400*/ 	.short	0x0101
        /*0402*/ 	.byte	0x3f
	.zero		1


	//   ....[59]....
        /*0404*/ 	.word	0x00001b10
        /*0408*/ 	.word	0x00000007
        /*040c*/ 	.word	0x00000000
        /*0410*/ 	.short	0x0101
        /*0412*/ 	.byte	0x3f
	.zero		1


	//   ....[60]....
        /*0414*/ 	.word	0x000049a0
        /*0418*/ 	.word	0x00000008
        /*041c*/ 	.word	0x000380e0
        /*0420*/ 	.short	0x010a
        /*0422*/ 	.byte	0x3f
	.zero		1


	//   ....[61]....
        /*0424*/ 	.word	0x000050b0
        /*0428*/ 	.word	0x00000002
        /*042c*/ 	.word	0x00000000
        /*0430*/ 	.short	0x010a
        /*0432*/ 	.byte	0x3f
	.zero		1


	//   ....[62]....
        /*0434*/ 	.word	0x00005160
        /*0438*/ 	.word	0x00000002
        /*043c*/ 	.word	0x00000000
        /*0440*/ 	.short	0x010a
        /*0442*/ 	.byte	0x3f
	.zero		1


	//   ....[63]....
        /*0444*/ 	.word	0x00005210
        /*0448*/ 	.word	0x00000002
        /*044c*/ 	.word	0x00000000
        /*0450*/ 	.short	0x010a
        /*0452*/ 	.byte	0x3f
	.zero		1


	//   ....[64]....
        /*0454*/ 	.word	0x000052c0
        /*0458*/ 	.word	0x00000002
        /*045c*/ 	.word	0x00000000
        /*0460*/ 	.short	0x010a
        /*0462*/ 	.byte	0x3f
	.zero		1


	//   ....[65]....
        /*0464*/ 	.word	0x00005370
        /*0468*/ 	.word	0x00000002
        /*046c*/ 	.word	0x00000000
        /*0470*/ 	.short	0x010a
        /*0472*/ 	.byte	0x3f
	.zero		1


	//   ....[66]....
        /*0474*/ 	.word	0x00005420
        /*0478*/ 	.word	0x00000002
        /*047c*/ 	.word	0x00000000
        /*0480*/ 	.short	0x010a
        /*0482*/ 	.byte	0x3f
	.zero		1


	//   ....[67]....
        /*0484*/ 	.word	0x000054d0
        /*0488*/ 	.word	0x00000002
        /*048c*/ 	.word	0x00000000
        /*0490*/ 	.short	0x010a
        /*0492*/ 	.byte	0x3f
	.zero		1


	//   ....[68]....
        /*0494*/ 	.word	0x00005580
        /*0498*/ 	.word	0x00000002
        /*049c*/ 	.word	0x00000000
        /*04a0*/ 	.short	0x010a
        /*04a2*/ 	.byte	0x3f
	.zero		1


	//   ....[69]....
        /*04a4*/ 	.word	0x00005630
        /*04a8*/ 	.word	0x00000002
        /*04ac*/ 	.word	0x00000000
        /*04b0*/ 	.short	0x010a
        /*04b2*/ 	.byte	0x3f
	.zero		1


	//   ....[70]....
        /*04b4*/ 	.word	0x000056e0
        /*04b8*/ 	.word	0x00000002
        /*04bc*/ 	.word	0x00000000
        /*04c0*/ 	.short	0x010a
        /*04c2*/ 	.byte	0x3f
	.zero		1


	//   ....[71]....
        /*04c4*/ 	.word	0x00005790
        /*04c8*/ 	.word	0x00000002
        /*04cc*/ 	.word	0x00000000
        /*04d0*/ 	.short	0x010a
        /*04d2*/ 	.byte	0x3f
	.zero		1


	//   ....[72]....
        /*04d4*/ 	.word	0x00005840
        /*04d8*/ 	.word	0x00000002
        /*04dc*/ 	.word	0x00000000
        /*04e0*/ 	.short	0x010a
        /*04e2*/ 	.byte	0x3f
	.zero		1


	//   ....[73]....
        /*04e4*/ 	.word	0x000058f0
        /*04e8*/ 	.word	0x00000002
        /*04ec*/ 	.word	0x00000000
        /*04f0*/ 	.short	0x010a
        /*04f2*/ 	.byte	0x3f
	.zero		1


	//   ....[74]....
        /*04f4*/ 	.word	0x000059a0
        /*04f8*/ 	.word	0x00000002
        /*04fc*/ 	.word	0x00000000
        /*0500*/ 	.short	0x010a
        /*0502*/ 	.byte	0x3f
	.zero		1


	//   ....[75]....
        /*0504*/ 	.word	0x00005a50
        /*0508*/ 	.word	0x00000002
        /*050c*/ 	.word	0x00000000
        /*0510*/ 	.short	0x010a
        /*0512*/ 	.byte	0x3f
	.zero		1


	//   ....[76]....
        /*0514*/ 	.word	0x00005b00
        /*0518*/ 	.word	0x00000002
        /*051c*/ 	.word	0x00000000
        /*0520*/ 	.short	0x010a
        /*0522*/ 	.byte	0x3f
	.zero		1


	//   ....[77]....
        /*0524*/ 	.word	0x00005bb0
        /*0528*/ 	.word	0x00000002
        /*052c*/ 	.word	0x00000000
        /*0530*/ 	.short	0x010a
        /*0532*/ 	.byte	0x3f
	.zero		1


	//   ....[78]....
        /*0534*/ 	.word	0x00005c60
        /*0538*/ 	.word	0x00000002
        /*053c*/ 	.word	0x00000000
        /*0540*/ 	.short	0x010a
        /*0542*/ 	.byte	0x3f
	.zero		1


	//   ....[79]....
        /*0544*/ 	.word	0x00005d10
        /*0548*/ 	.word	0x00000002
        /*054c*/ 	.word	0x00000000
        /*0550*/ 	.short	0x010a
        /*0552*/ 	.byte	0x3f
	.zero		1


	//   ....[80]....
        /*0554*/ 	.word	0x00005dc0
        /*0558*/ 	.word	0x00000002
        /*055c*/ 	.word	0x00000000
        /*0560*/ 	.short	0x010a
        /*0562*/ 	.byte	0x3f
	.zero		1


	//   ....[81]....
        /*0564*/ 	.word	0x00005e70
        /*0568*/ 	.word	0x00000002
        /*056c*/ 	.word	0x00000000
        /*0570*/ 	.short	0x010a
        /*0572*/ 	.byte	0x3f
	.zero		1


	//   ....[82]....
        /*0574*/ 	.word	0x00005f20
        /*0578*/ 	.word	0x00000002
        /*057c*/ 	.word	0x00000000
        /*0580*/ 	.short	0x010a
        /*0582*/ 	.byte	0x3f
	.zero		1


	//   ....[83]....
        /*0584*/ 	.word	0x00005fd0
        /*0588*/ 	.word	0x00000002
        /*058c*/ 	.word	0x00000000
        /*0590*/ 	.short	0x010a
        /*0592*/ 	.byte	0x3f
	.zero		1


	//   ....[84]....
        /*0594*/ 	.word	0x00006080
        /*0598*/ 	.word	0x00000002
        /*059c*/ 	.word	0x00000000
        /*05a0*/ 	.short	0x010a
        /*05a2*/ 	.byte	0x3f
	.zero		1


	//   ....[85]....
        /*05a4*/ 	.word	0x00006130
        /*05a8*/ 	.word	0x00000002
        /*05ac*/ 	.word	0x00000000
        /*05b0*/ 	.short	0x010a
        /*05b2*/ 	.byte	0x3f
	.zero		1


	//   ....[86]....
        /*05b4*/ 	.word	0x000061e0
        /*05b8*/ 	.word	0x00000002
        /*05bc*/ 	.word	0x00000000
        /*05c0*/ 	.short	0x010a
        /*05c2*/ 	.byte	0x3f
	.zero		1


	//   ....[87]....
        /*05c4*/ 	.word	0x00006290
        /*05c8*/ 	.word	0x00000002
        /*05cc*/ 	.word	0x00000000
        /*05d0*/ 	.short	0x010a
        /*05d2*/ 	.byte	0x3f
	.zero		1


	//   ....[88]....
        /*05d4*/ 	.word	0x00006340
        /*05d8*/ 	.word	0x00000003
        /*05dc*/ 	.word	0x00000000
        /*05e0*/ 	.short	0x010a
        /*05e2*/ 	.byte	0x3f
	.zero		1


	//----- nvinfo : EIATTR_NUM_MBARRIERS
	.align		4
.L_26:
        /*05e4*/ 	.byte	0x03, 0x38
        /*05e6*/ 	.short	0x0038


	//----- nvinfo : EIATTR_EXIT_INSTR_OFFSETS
	.align		4
        /*05e8*/ 	.byte	0x04, 0x1c
        /*05ea*/ 	.short	(.L_28 - .L_27)


	//   ....[0]....
.L_27:
        /*05ec*/ 	.word	0x00001250


	//   ....[1]....
        /*05f0*/ 	.word	0x00001cf0


	//   ....[2]....
        /*05f4*/ 	.word	0x00001dd0


	//   ....[3]....
        /*05f8*/ 	.word	0x00001ec0


	//   ....[4]....
        /*05fc*/ 	.word	0x00003bf0


	//   ....[5]....
        /*0600*/ 	.word	0x00003c20


	//   ....[6]....
        /*0604*/ 	.word	0x00004710


	//   ....[7]....
        /*0608*/ 	.word	0x00004740


	//   ....[8]....
        /*060c*/ 	.word	0x00004760


	//   ....[9]....
        /*0610*/ 	.word	0x00004fa0


	//   ....[10]....
        /*0614*/ 	.word	0x00006370


	//----- nvinfo : EIATTR_MAX_THREADS
	.align		4
.L_28:
        /*0618*/ 	.byte	0x04, 0x05
        /*061a*/ 	.short	(.L_30 - .L_29)
.L_29:
        /*061c*/ 	.word	0x00000100
        /*0620*/ 	.word	0x00000001
        /*0624*/ 	.word	0x00000001


	//----- nvinfo : EIATTR_CRS_STACK_SIZE
	.align		4
.L_30:
        /*0628*/ 	.byte	0x04, 0x1e
        /*062a*/ 	.short	(.L_32 - .L_31)
.L_31:
        /*062c*/ 	.word	0x00000000


	//----- nvinfo : EIATTR_CBANK_PARAM_SIZE
	.align		4
.L_32:
        /*0630*/ 	.byte	0x03, 0x19
        /*0632*/ 	.short	0x0470


	//----- nvinfo : EIATTR_PARAM_CBANK
	.align		4
        /*0634*/ 	.byte	0x04, 0x0a
        /*0636*/ 	.short	(.L_34 - .L_33)
	.align		4
.L_33:
        /*0638*/ 	.word	index@(.nv.constant0._ZN7cutlass13device_kernelINS_4conv6kernel13ConvUniversalINS1_16ConvProblemShapeILNS1_8OperatorE2ELi3EEENS1_10collective14CollectiveConvINS1_46MainloopSm90TmaGmmaWarpSpecializedImplicitGemmILS5_2ELi28ELi3EN4cute5tupleIJNSA_1CILi2EEENSC_ILi1EEESE_EEENS1_36KernelImplicitTmaWarpSpecializedSm90ELi1EEENSB_IJNSC_ILi64EEENSB_IJSI_EEENSB_IJNSC_ILi32EEEEEEEEENS_10bfloat16_tESN_NSA_8TiledMMAINSA_8MMA_AtomIJNSA_4SM904GMMA27MMA_64x64x16_F32BF16BF16_SSILNSR_5MajorE1ELST_1ELNSR_7ScaleInE1ELSU_1EEEEEENSA_6LayoutINSB_IJSE_SE_SE_EEENSB_IJNSC_ILi0EEESZ_SZ_EEEEENSB_IJNSA_10UnderscoreES12_S12_EEEEENS7_6detail26Sm90ImplicitGemmTileTraitsINSA_13SM90_TMA_LOADENSA_14ComposedLayoutINSA_7SwizzleILi3ELi4ELi3EEENSA_18smem_ptr_flag_bitsILi16EEENSX_INSB_IJNSB_IJSI_SE_EEENSB_IJNSC_ILi8EEENSC_ILi4EEEEEENSB_IJSE_NSC_ILi28EEEEEEEEENSB_IJNSB_IJSE_SZ_EEENSB_IJSI_NSC_ILi512EEEEEENSB_IJSZ_NSC_ILi2048EEEEEEEEEEEEEvEENS16_INSA_30SM90_TMA_LOAD_IM2COL_MULTICASTES1R_vEEEENS_8epilogue10collective6detail29Sm90TmaWarpSpecializedAdapterINS1X_15DefaultEpilogueISN_NSB_IJlNSB_IJSE_lllEEESZ_EEES22_NS1W_6thread17LinearCombinationISN_Li1EffLNS23_9ScaleType4KindE0ELNS_15FloatRoundStyleE2ESN_EENS_4gemm15EpilogueDefaultEEEEEvvEEEEvNT_6ParamsE)
        /*063c*/ 	.short	0x0210
        /*063e*/ 	.short	0x0470


	//----- nvinfo : EIATTR_SW_WAR
	.align		4
.L_34:
        /*0640*/ 	.byte	0x04, 0x36
        /*0642*/ 	.short	(.L_36 - .L_35)
.L_35:
        /*0644*/ 	.word	0x00000008
.L_36:


//--------------------- .nv.callgraph             --------------------------
	.section	.nv.callgraph,"",@"SHT_CUDA_CALLGRAPH"
	.align	4
	.sectionentsize	8
	.align		4
        /*0000*/ 	.word	0x00000000
	.align		4
        /*0004*/ 	.word	0xffffffff
	.align		4
        /*0008*/ 	.word	0x00000000
	.align		4
        /*000c*/ 	.word	0xfffffffe
	.align		4
        /*0010*/ 	.word	0x00000000
	.align		4
        /*0014*/ 	.word	0xfffffffd
	.align		4
        /*0018*/ 	.word	0x00000000
	.align		4
        /*001c*/ 	.word	0xfffffffc


//--------------------- .nv.constant4             --------------------------
	.section	.nv.constant4,"a",@progbits
	.align	8
	.align		8
.nv.constant4:
        /*0000*/ 	.dword	_ZN39_INTERNAL_4bca1a6c_4_k_cu_51ca21aa_28164cuda3std3__45__cpo5beginE
	.align		8
        /*0008*/ 	.dword	_ZN39_INTERNAL_4bca1a6c_4_k_cu_51ca21aa_28164cuda3std3__45__cpo3endE
	.align		8
        /*0010*/ 	.dword	_ZN39_INTERNAL_4bca1a6c_4_k_cu_51ca21aa_28164cuda3std3__45__cpo6cbeginE
	.align		8
        /*0018*/ 	.dword	_ZN39_INTERNAL_4bca1a6c_4_k_cu_51ca21aa_28164cuda3std3__45__cpo4cendE
	.align		8
        /*0020*/ 	.dword	_ZN39_INTERNAL_4bca1a6c_4_k_cu_51ca21aa_28164cuda3std3__441_GLOBAL__N__4bca1a6c_4_k_cu_51ca21aa_28166ignoreE
	.align		8
        /*0028*/ 	.dword	_ZN39_INTERNAL_4bca1a6c_4_k_cu_51ca21aa_28164cuda3std3__419piecewise_constructE
	.align		8
        /*0030*/ 	.dword	_ZN39_INTERNAL_4bca1a6c_4_k_cu_51ca21aa_28164cuda3std3__48in_placeE
	.align		8
        /*0038*/ 	.dword	_ZN39_INTERNAL_4bca1a6c_4_k_cu_51ca21aa_28164cuda3std6ranges3__45__cpo4swapE
	.align		8
        /*0040*/ 	.dword	_ZN39_INTERNAL_4bca1a6c_4_k_cu_51ca21aa_28164cuda3std6ranges3__45__cpo9iter_moveE
	.align		8
        /*0048*/ 	.dword	_ZN39_INTERNAL_4bca1a6c_4_k_cu_51ca21aa_28164cute7productE
	.align		8
        /*0050*/ 	.dword	_ZN39_INTERNAL_4bca1a6c_4_k_cu_51ca21aa_28164cute1_E


//--------------------- .text._ZN7cutlass13device_kernelINS_4conv6kernel13ConvUniversalINS1_16ConvProblemShapeILNS1_8OperatorE2ELi3EEENS1_10collective14CollectiveConvINS1_46MainloopSm90TmaGmmaWarpSpecializedImplicitGemmILS5_2ELi28ELi3EN4cute5tupleIJNSA_1CILi2EEENSC_ILi1EEESE_EEENS1_36KernelImplicitTmaWarpSpecializedSm90ELi1EEENSB_IJNSC_ILi64EEENSB_IJSI_EEENSB_IJNSC_ILi32EEEEEEEEENS_10bfloat16_tESN_NSA_8TiledMMAINSA_8MMA_AtomIJNSA_4SM904GMMA27MMA_64x64x16_F32BF16BF16_SSILNSR_5MajorE1ELST_1ELNSR_7ScaleInE1ELSU_1EEEEEENSA_6LayoutINSB_IJSE_SE_SE_EEENSB_IJNSC_ILi0EEESZ_SZ_EEEEENSB_IJNSA_10UnderscoreES12_S12_EEEEENS7_6detail26Sm90ImplicitGemmTileTraitsINSA_13SM90_TMA_LOADENSA_14ComposedLayoutINSA_7SwizzleILi3ELi4ELi3EEENSA_18smem_ptr_flag_bitsILi16EEENSX_INSB_IJNSB_IJSI_SE_EEENSB_IJNSC_ILi8EEENSC_ILi4EEEEEENSB_IJSE_NSC_ILi28EEEEEEEEENSB_IJNSB_IJSE_SZ_EEENSB_IJSI_NSC_ILi512EEEEEENSB_IJSZ_NSC_ILi2048EEEEEEEEEEEEEvEENS16_INSA_30SM90_TMA_LOAD_IM2COL_MULTICASTES1R_vEEEENS_8epilogue10collective6detail29Sm90TmaWarpSpecializedAdapterINS1X_15DefaultEpilogueISN_NSB_IJlNSB_IJSE_lllEEESZ_EEES22_NS1W_6thread17LinearCombinationISN_Li1EffLNS23_9ScaleType4KindE0ELNS_15FloatRoundStyleE2ESN_EENS_4gemm15EpilogueDefaultEEEEEvvEEEEvNT_6ParamsE --------------------------
	.section	.text._ZN7cutlass13device_kernelINS_4conv6kernel13ConvUniversalINS1_16ConvProblemShapeILNS1_8OperatorE2ELi3EEENS1_10collective14CollectiveConvINS1_46MainloopSm90TmaGmmaWarpSpecializedImplicitGemmILS5_2ELi28ELi3EN4cute5tupleIJNSA_1CILi2EEENSC_ILi1EEESE_EEENS1_36KernelImplicitTmaWarpSpecializedSm90ELi1EEENSB_IJNSC_ILi64EEENSB_IJSI_EEENSB_IJNSC_ILi32EEEEEEEEENS_10bfloat16_tESN_NSA_8TiledMMAINSA_8MMA_AtomIJNSA_4SM904GMMA27MMA_64x64x16_F32BF16BF16_SSILNSR_5MajorE1ELST_1ELNSR_7ScaleInE1ELSU_1EEEEEENSA_6LayoutINSB_IJSE_SE_SE_EEENSB_IJNSC_ILi0EEESZ_SZ_EEEEENSB_IJNSA_10UnderscoreES12_S12_EEEEENS7_6detail26Sm90ImplicitGemmTileTraitsINSA_13SM90_TMA_LOADENSA_14ComposedLayoutINSA_7SwizzleILi3ELi4ELi3EEENSA_18smem_ptr_flag_bitsILi16EEENSX_INSB_IJNSB_IJSI_SE_EEENSB_IJNSC_ILi8EEENSC_ILi4EEEEEENSB_IJSE_NSC_ILi28EEEEEEEEENSB_IJNSB_IJSE_SZ_EEENSB_IJSI_NSC_ILi512EEEEEENSB_IJSZ_NSC_ILi2048EEEEEEEEEEEEEvEENS16_INSA_30SM90_TMA_LOAD_IM2COL_MULTICASTES1R_vEEEENS_8epilogue10collective6detail29Sm90TmaWarpSpecializedAdapterINS1X_15DefaultEpilogueISN_NSB_IJlNSB_IJSE_lllEEESZ_EEES22_NS1W_6thread17LinearCombinationISN_Li1EffLNS23_9ScaleType4KindE0ELNS_15FloatRoundStyleE2ESN_EENS_4gemm15EpilogueDefaultEEEEEvvEEEEvNT_6ParamsE,"ax",@progbits
	.align	128
.text._ZN7cutlass13device_kernelINS_4conv6kernel13ConvUniversalINS1_16ConvProblemShapeILNS1_8OperatorE2ELi3EEENS1_10collective14CollectiveConvINS1_46MainloopSm90TmaGmmaWarpSpecializedImplicitGemmILS5_2ELi28ELi3EN4cute5tupleIJNSA_1CILi2EEENSC_ILi1EEESE_EEENS1_36KernelImplicitTmaWarpSpecializedSm90ELi1EEENSB_IJNSC_ILi64EEENSB_IJSI_EEENSB_IJNSC_ILi32EEEEEEEEENS_10bfloat16_tESN_NSA_8TiledMMAINSA_8MMA_AtomIJNSA_4SM904GMMA27MMA_64x64x16_F32BF16BF16_SSILNSR_5MajorE1ELST_1ELNSR_7ScaleInE1ELSU_1EEEEEENSA_6LayoutINSB_IJSE_SE_SE_EEENSB_IJNSC_ILi0EEESZ_SZ_EEEEENSB_IJNSA_10UnderscoreES12_S12_EEEEENS7_6detail26Sm90ImplicitGemmTileTraitsINSA_13SM90_TMA_LOADENSA_14ComposedLayoutINSA_7SwizzleILi3ELi4ELi3EEENSA_18smem_ptr_flag_bitsILi16EEENSX_INSB_IJNSB_IJSI_SE_EEENSB_IJNSC_ILi8EEENSC_ILi4EEEEEENSB_IJSE_NSC_ILi28EEEEEEEEENSB_IJNSB_IJSE_SZ_EEENSB_IJSI_NSC_ILi512EEEEEENSB_IJSZ_NSC_ILi2048EEEEEEEEEEEEEvEENS16_INSA_30SM90_TMA_LOAD_IM2COL_MULTICASTES1R_vEEEENS_8epilogue10collective6detail29Sm90TmaWarpSpecializedAdapterINS1X_15DefaultEpilogueISN_NSB_IJlNSB_IJSE_lllEEESZ_EEES22_NS1W_6thread17LinearCombinationISN_Li1EffLNS23_9ScaleType4KindE0ELNS_15FloatRoundStyleE2ESN_EENS_4gemm15EpilogueDefaultEEEEEvvEEEEvNT_6ParamsE:
        .type           _ZN7cutlass13device_kernelINS_4conv6kernel13ConvUniversalINS1_16ConvProblemShapeILNS1_8OperatorE2ELi3EEENS1_10collective14CollectiveConvINS1_46MainloopSm90TmaGmmaWarpSpecializedImplicitGemmILS5_2ELi28ELi3EN4cute5tupleIJNSA_1CILi2EEENSC_ILi1EEESE_EEENS1_36KernelImplicitTmaWarpSpecializedSm90ELi1EEENSB_IJNSC_ILi64EEENSB_IJSI_EEENSB_IJNSC_ILi32EEEEEEEEENS_10bfloat16_tESN_NSA_8TiledMMAINSA_8MMA_AtomIJNSA_4SM904GMMA27MMA_64x64x16_F32BF16BF16_SSILNSR_5MajorE1ELST_1ELNSR_7ScaleInE1ELSU_1EEEEEENSA_6LayoutINSB_IJSE_SE_SE_EEENSB_IJNSC_ILi0EEESZ_SZ_EEEEENSB_IJNSA_10UnderscoreES12_S12_EEEEENS7_6detail26Sm90ImplicitGemmTileTraitsINSA_13SM90_TMA_LOADENSA_14ComposedLayoutINSA_7SwizzleILi3ELi4ELi3EEENSA_18smem_ptr_flag_bitsILi16EEENSX_INSB_IJNSB_IJSI_SE_EEENSB_IJNSC_ILi8EEENSC_ILi4EEEEEENSB_IJSE_NSC_ILi28EEEEEEEEENSB_IJNSB_IJSE_SZ_EEENSB_IJSI_NSC_ILi512EEEEEENSB_IJSZ_NSC_ILi2048EEEEEEEEEEEEEvEENS16_INSA_30SM90_TMA_LOAD_IM2COL_MULTICASTES1R_vEEEENS_8epilogue10collective6detail29Sm90TmaWarpSpecializedAdapterINS1X_15DefaultEpilogueISN_NSB_IJlNSB_IJSE_lllEEESZ_EEES22_NS1W_6thread17LinearCombinationISN_Li1EffLNS23_9ScaleType4KindE0ELNS_15FloatRoundStyleE2ESN_EENS_4gemm15EpilogueDefaultEEEEEvvEEEEvNT_6ParamsE,@function
        .size           _ZN7cutlass13device_kernelINS_4conv6kernel13ConvUniversalINS1_16ConvProblemShapeILNS1_8OperatorE2ELi3EEENS1_10collective14CollectiveConvINS1_46MainloopSm90TmaGmmaWarpSpecializedImplicitGemmILS5_2ELi28ELi3EN4cute5tupleIJNSA_1CILi2EEENSC_ILi1EEESE_EEENS1_36KernelImplicitTmaWarpSpecializedSm90ELi1EEENSB_IJNSC_ILi64EEENSB_IJSI_EEENSB_IJNSC_ILi32EEEEEEEEENS_10bfloat16_tESN_NSA_8TiledMMAINSA_8MMA_AtomIJNSA_4SM904GMMA27MMA_64x64x16_F32BF16BF16_SSILNSR_5MajorE1ELST_1ELNSR_7ScaleInE1ELSU_1EEEEEENSA_6LayoutINSB_IJSE_SE_SE_EEENSB_IJNSC_ILi0EEESZ_SZ_EEEEENSB_IJNSA_10UnderscoreES12_S12_EEEEENS7_6detail26Sm90ImplicitGemmTileTraitsINSA_13SM90_TMA_LOADENSA_14ComposedLayoutINSA_7SwizzleILi3ELi4ELi3EEENSA_18smem_ptr_flag_bitsILi16EEENSX_INSB_IJNSB_IJSI_SE_EEENSB_IJNSC_ILi8EEENSC_ILi4EEEEEENSB_IJSE_NSC_ILi28EEEEEEEEENSB_IJNSB_IJSE_SZ_EEENSB_IJSI_NSC_ILi512EEEEEENSB_IJSZ_NSC_ILi2048EEEEEEEEEEEEEvEENS16_INSA_30SM90_TMA_LOAD_IM2COL_MULTICASTES1R_vEEEENS_8epilogue10collective6detail29Sm90TmaWarpSpecializedAdapterINS1X_15DefaultEpilogueISN_NSB_IJlNSB_IJSE_lllEEESZ_EEES22_NS1W_6thread17LinearCombinationISN_Li1EffLNS23_9ScaleType4KindE0ELNS_15FloatRoundStyleE2ESN_EENS_4gemm15EpilogueDefaultEEEEEvvEEEEvNT_6ParamsE,(.L_x_124 - _ZN7cutlass13device_kernelINS_4conv6kernel13ConvUniversalINS1_16ConvProblemShapeILNS1_8OperatorE2ELi3EEENS1_10collective14CollectiveConvINS1_46MainloopSm90TmaGmmaWarpSpecializedImplicitGemmILS5_2ELi28ELi3EN4cute5tupleIJNSA_1CILi2EEENSC_ILi1EEESE_EEENS1_36KernelImplicitTmaWarpSpecializedSm90ELi1EEENSB_IJNSC_ILi64EEENSB_IJSI_EEENSB_IJNSC_ILi32EEEEEEEEENS_10bfloat16_tESN_NSA_8TiledMMAINSA_8MMA_AtomIJNSA_4SM904GMMA27MMA_64x64x16_F32BF16BF16_SSILNSR_5MajorE1ELST_1ELNSR_7ScaleInE1ELSU_1EEEEEENSA_6LayoutINSB_IJSE_SE_SE_EEENSB_IJNSC_ILi0EEESZ_SZ_EEEEENSB_IJNSA_10UnderscoreES12_S12_EEEEENS7_6detail26Sm90ImplicitGemmTileTraitsINSA_13SM90_TMA_LOADENSA_14ComposedLayoutINSA_7SwizzleILi3ELi4ELi3EEENSA_18smem_ptr_flag_bitsILi16EEENSX_INSB_IJNSB_IJSI_SE_EEENSB_IJNSC_ILi8EEENSC_ILi4EEEEEENSB_IJSE_NSC_ILi28EEEEEEEEENSB_IJNSB_IJSE_SZ_EEENSB_IJSI_NSC_ILi512EEEEEENSB_IJSZ_NSC_ILi2048EEEEEEEEEEEEEvEENS16_INSA_30SM90_TMA_LOAD_IM2COL_MULTICASTES1R_vEEEENS_8epilogue10collective6detail29Sm90TmaWarpSpecializedAdapterINS1X_15DefaultEpilogueISN_NSB_IJlNSB_IJSE_lllEEESZ_EEES22_NS1W_6thread17LinearCombinationISN_Li1EffLNS23_9ScaleType4KindE0ELNS_15FloatRoundStyleE2ESN_EENS_4gemm15EpilogueDefaultEEEEEvvEEEEvNT_6ParamsE)
        .other          _ZN7cutlass13device_kernelINS_4conv6kernel13ConvUniversalINS1_16ConvProblemShapeILNS1_8OperatorE2ELi3EEENS1_10collective14CollectiveConvINS1_46MainloopSm90TmaGmmaWarpSpecializedImplicitGemmILS5_2ELi28ELi3EN4cute5tupleIJNSA_1CILi2EEENSC_ILi1EEESE_EEENS1_36KernelImplicitTmaWarpSpecializedSm90ELi1EEENSB_IJNSC_ILi64EEENSB_IJSI_EEENSB_IJNSC_ILi32EEEEEEEEENS_10bfloat16_tESN_NSA_8TiledMMAINSA_8MMA_AtomIJNSA_4SM904GMMA27MMA_64x64x16_F32BF16BF16_SSILNSR_5MajorE1ELST_1ELNSR_7ScaleInE1ELSU_1EEEEEENSA_6LayoutINSB_IJSE_SE_SE_EEENSB_IJNSC_ILi0EEESZ_SZ_EEEEENSB_IJNSA_10UnderscoreES12_S12_EEEEENS7_6detail26Sm90ImplicitGemmTileTraitsINSA_13SM90_TMA_LOADENSA_14ComposedLayoutINSA_7SwizzleILi3ELi4ELi3EEENSA_18smem_ptr_flag_bitsILi16EEENSX_INSB_IJNSB_IJSI_SE_EEENSB_IJNSC_ILi8EEENSC_ILi4EEEEEENSB_IJSE_NSC_ILi28EEEEEEEEENSB_IJNSB_IJSE_SZ_EEENSB_IJSI_NSC_ILi512EEEEEENSB_IJSZ_NSC_ILi2048EEEEEEEEEEEEEvEENS16_INSA_30SM90_TMA_LOAD_IM2COL_MULTICASTES1R_vEEEENS_8epilogue10collective6detail29Sm90TmaWarpSpecializedAdapterINS1X_15DefaultEpilogueISN_NSB_IJlNSB_IJSE_lllEEESZ_EEES22_NS1W_6thread17LinearCombinationISN_Li1EffLNS23_9ScaleType4KindE0ELNS_15FloatRoundStyleE2ESN_EENS_4gemm15EpilogueDefaultEEEEEvvEEEEvNT_6ParamsE,@"STO_CUDA_ENTRY STV_DEFAULT"
_ZN7cutlass13device_kernelINS_4conv6kernel13ConvUniversalINS1_16ConvProblemShapeILNS1_8OperatorE2ELi3EEENS1_10collective14CollectiveConvINS1_46MainloopSm90TmaGmmaWarpSpecializedImplicitGemmILS5_2ELi28ELi3EN4cute5tupleIJNSA_1CILi2EEENSC_ILi1EEESE_EEENS1_36KernelImplicitTmaWarpSpecializedSm90ELi1EEENSB_IJNSC_ILi64EEENSB_IJSI_EEENSB_IJNSC_ILi32EEEEEEEEENS_10bfloat16_tESN_NSA_8TiledMMAINSA_8MMA_AtomIJNSA_4SM904GMMA27MMA_64x64x16_F32BF16BF16_SSILNSR_5MajorE1ELST_1ELNSR_7ScaleInE1ELSU_1EEEEEENSA_6LayoutINSB_IJSE_SE_SE_EEENSB_IJNSC_ILi0EEESZ_SZ_EEEEENSB_IJNSA_10UnderscoreES12_S12_EEEEENS7_6detail26Sm90ImplicitGemmTileTraitsINSA_13SM90_TMA_LOADENSA_14ComposedLayoutINSA_7SwizzleILi3ELi4ELi3EEENSA_18smem_ptr_flag_bitsILi16EEENSX_INSB_IJNSB_IJSI_SE_EEENSB_IJNSC_ILi8EEENSC_ILi4EEEEEENSB_IJSE_NSC_ILi28EEEEEEEEENSB_IJNSB_IJSE_SZ_EEENSB_IJSI_NSC_ILi512EEEEEENSB_IJSZ_NSC_ILi2048EEEEEEEEEEEEEvEENS16_INSA_30SM90_TMA_LOAD_IM2COL_MULTICASTES1R_vEEEENS_8epilogue10collective6detail29Sm90TmaWarpSpecializedAdapterINS1X_15DefaultEpilogueISN_NSB_IJlNSB_IJSE_lllEEESZ_EEES22_NS1W_6thread17LinearCombinationISN_Li1EffLNS23_9ScaleType4KindE0ELNS_15FloatRoundStyleE2ESN_EENS_4gemm15EpilogueDefaultEEEEEvvEEEEvNT_6ParamsE:
[----:B------:R-:W-:Y:S01]  /*0000*/  LDC R1, c[0x0][0x28] ;  /* 0x00000a00ff017b82 */ /* 0x000fe20000000800 */
[----:B------:R-:W0:Y:S01]  /*0010*/  S2R R8, SR_TID.X ;  /* 0x0000000000087919 */ /* 0x000e220000002100 */
[----:B------:R-:W-:Y:S01]  /*0020*/  ELECT P0, URZ, PT ;  /* 0x00000000003f782f */ /* 0x000fe20003800000 */
[----:B------:R-:W-:Y:S01]  /*0030*/  BSSY B0, `(.L_x_0) ;  /* 0x0000010000007945 */ /* 0x000fe20003800000 */
[----:B------:R-:W1:Y:S01]  /*0040*/  S2R R9, SR_CTAID.X ;  /* 0x0000000000097919 */ /* 0x000e620000002500 */
[--C-:B0-----:R-:W-:Y:S02]  /*0050*/  SHF.R.U32.HI R0, RZ, 0x5, R8.reuse ;  /* 0x00000005ff007819 */ /* 0x101fe40000011608 */
[----:B------:R-:W-:-:S03]  /*0060*/  SHF.R.U32.HI R10, RZ, 0x7, R8 ;  /* 0x00000007ff0a7819 */ /* 0x000fc60000011608 */
[----:B------:R-:W0:Y:S04]  /*0070*/  SHFL.IDX PT, R13, R0, RZ, 0x1f ;  /* 0x00001fff000d7589 */ /* 0x000e2800000e0000 */
[----:B------:R-:W2:Y:S01]  /*0080*/  SHFL.IDX PT, R10, R10, RZ, 0x1f ;  /* 0x00001fff0a0a7589 */ /* 0x000ea200000e0000 */
[----:B0-----:R-:W-:-:S13]  /*0090*/  ISETP.NE.OR P0, PT, R13, RZ, !P0 ;  /* 0x000000ff0d00720c */ /* 0x001fda0004705670 */
[----:B-12---:R-:W-:Y:S05]  /*00a0*/  @P0 BRA `(.L_x_1) ;  /* 0x0000000000200947 */ /* 0x006fea0003800000 */
[----:B------:R-:W-:Y:S02]  /*00b0*/  ULDC.64 UR4, c[0x0][0x198] ;  /* 0x0000660000047ab9 */ /* 0x000fe40000000a00 */
[----:B------:R-:W-:Y:S02]  /*00c0*/  UIADD3 UR6, UP0, UR4, 0xf0, URZ ;  /* 0x000000f004067890 */ /* 0x000fe4000ff1e03f */
[----:B------:R-:W-:Y:S02]  /*00d0*/  UIADD3 UR4, UP1, UR4, 0x1f0, URZ ;  /* 0x000001f004047890 */ /* 0x000fe4000ff3e03f */
[----:B------:R-:W-:Y:S02]  /*00e0*/  UIADD3.X UR7, URZ, UR5, URZ, UP0, !UPT ;  /* 0x000000053f077290 */ /* 0x000fe400087fe43f */
[----:B------:R-:W-:-:S07]  /*00f0*/  UIADD3.X UR5, URZ, UR5, URZ, UP1, !UPT ;  /* 0x000000053f057290 */ /* 0x000fce0008ffe43f */
[----:B------:R0:W-:Y:S02]  /*0100*/  UTMACCTL.PF [UR6] ;  /* 0x00000000060079b9 */ /* 0x0001e40008040000 */
[----:B------:R0:W-:Y:S02]  /*0110*/  UTMACCTL.PF [UR4] ;  /* 0x00000000040079b9 */ /* 0x0001e40008040000 */
[----:B0-----:R-:W-:Y:S01]  /*0120*/  NOP ;  /* 0x0000000000007918 */ /* 0x001fe20000000000 */
.L_x_1:
[----:B------:R-:W-:Y:S05]  /*0130*/  BSYNC B0 ;  /* 0x0000000000007941 */ /* 0x000fea0003800000 */
.L_x_0:
[----:B------:R-:W0:Y:S01]  /*0140*/  SHFL.IDX PT, R0, R0, RZ, 0x1f ;  /* 0x00001fff00007589 */ /* 0x000e2200000e0000 */
[----:B------:R-:W-:Y:S02]  /*0150*/  SHF.R.S32.HI R3, RZ, 0x1f, R8 ;  /* 0x0000001fff037819 */ /* 0x000fe40000011408 */
[----:B------:R-:W-:Y:S01]  /*0160*/  I2FP.F32.U32 R4, R9 ;  /* 0x0000000900047245 */ /* 0x000fe20000201000 */
[----:B------:R-:W1:Y:S01]  /*0170*/  S2R R5, SR_CTAID.Y ;  /* 0x0000000000057919 */ /* 0x000e620000002600 */
[----:B------:R-:W-:-:S04]  /*0180*/  LEA.HI R3, R3, R8, RZ, 0x7 ;  /* 0x0000000803037211 */ /* 0x000fc800078f38ff */
[----:B------:R-:W-:-:S05]  /*0190*/  LOP3.LUT R3, R3, 0xffffff80, RZ, 0xc0, !PT ;  /* 0xffffff8003037812 */ /* 0x000fca00078ec0ff */
[----:B------:R-:W-:-:S05]  /*01a0*/  IMAD.IADD R11, R8, 0x1, -R3 ;  /* 0x00000001080b7824 */ /* 0x000fca00078e0a03 */
[----:B------:R-:W-:-:S04]  /*01b0*/  SHF.R.S32.HI R2, RZ, 0x1f, R11 ;  /* 0x0000001fff027819 */ /* 0x000fc8000001140b */
[----:B------:R-:W-:Y:S02]  /*01c0*/  LEA.HI R2, R2, R11, RZ, 0x3 ;  /* 0x0000000b02027211 */ /* 0x000fe400078f18ff */
[----:B0-----:R-:W-:Y:S02]  /*01d0*/  ISETP.NE.AND P0, PT, R0, RZ, PT ;  /* 0x000000ff0000720c */ /* 0x001fe40003f05270 */
[--C-:B------:R-:W-:Y:S02]  /*01e0*/  SHF.R.S32.HI R3, RZ, 0x3, R2.reuse ;  /* 0x00000003ff037819 */ /* 0x100fe40000011402 */
[----:B------:R-:W-:Y:S02]  /*01f0*/  SHF.R.S32.HI R2, RZ, 0x1f, R2 ;  /* 0x0000001fff027819 */ /* 0x000fe40000011402 */
[----:B------:R-:W-:-:S07]  /*0200*/  SHF.R.S32.HI R7, RZ, 0x1f, R0 ;  /* 0x0000001fff077819 */ /* 0x000fce0000011400 */
[----:B-1----:R-:W-:Y:S05]  /*0210*/  @P0 BRA `(.L_x_2) ;  /* 0x0000000400240947 */ /* 0x002fea0003800000 */
[----:B------:R-:W-:Y:S01]  /*0220*/  ELECT P0, URZ, PT ;  /* 0x00000000003f782f */ /* 0x000fe20003800000 */
[----:B------:R-:W-:-:S12]  /*0230*/  BSSY B0, `(.L_x_2) ;  /* 0x0000047000007945 */ /* 0x000fd80003800000 */
[----:B------:R-:W-:Y:S05]  /*0240*/  @!P0 BRA `(.L_x_3) ;  /* 0x0000000400148947 */ /* 0x000fea0003800000 */
[----:B------:R-:W0:Y:S01]  /*0250*/  S2UR UR8, SR_CgaCtaId ;  /* 0x00000000000879c3 */ /* 0x000e220000008800 */
[----:B------:R-:W-:Y:S01]  /*0260*/  UMOV UR4, 0x400 ;  /* 0x0000040000047882 */ /* 0x000fe20000000000 */
[----:B------:R-:W-:Y:S01]  /*0270*/  UMOV UR5, 0x1 ;  /* 0x0000000100057882 */ /* 0x000fe20000000000 */
[----:B------:R-:W-:Y:S02]  /*0280*/  UMOV UR6, 0x2 ;  /* 0x0000000200067882 */ /* 0x000fe40000000000 */
[----:B------:R-:W-:-:S04]  /*0290*/  UIADD3 UR6, -UR6, 0x100000, URZ ;  /* 0x0010000006067890 */ /* 0x000fc8000fffe13f */
[----:B------:R-:W-:Y:S02]  /*02a0*/  USHF.L.U32 UR7, UR6, 0xb, URZ ;  /* 0x0000000b06077899 */ /* 0x000fe4000800063f */
[----:B------:R-:W-:Y:S02]  /*02b0*/  USHF.L.U32 UR6, UR6, 0x1, URZ ;  /* 0x0000000106067899 */ /* 0x000fe4000800063f */
[----:B0-----:R-:W-:Y:S02]  /*02c0*/  ULEA UR8, UR8, UR4, 0x18 ;  /* 0x0000000408087291 */ /* 0x001fe4000f8ec03f */
[----:B------:R-:W-:-:S04]  /*02d0*/  UIADD3 UR4, -UR5, 0x100000, URZ ;  /* 0x0010000005047890 */ /* 0x000fc8000fffe13f */
[----:B------:R-:W-:Y:S02]  /*02e0*/  USHF.L.U32 UR5, UR4, 0xb, URZ ;  /* 0x0000000b04057899 */ /* 0x000fe4000800063f */
[----:B------:R-:W-:Y:S01]  /*02f0*/  USHF.L.U32 UR4, UR4, 0x1, URZ ;  /* 0x0000000104047899 */ /* 0x000fe2000800063f */
[----:B------:R-:W0:Y:S11]  /*0300*/  FENCE.VIEW.ASYNC.S ;  /* 0x00000000000073c6 */ /* 0x000e360000000000 */
[----:B0-----:R0:W1:Y:S01]  /*0310*/  SYNCS.EXCH.64 URZ, [UR8+0x38000], UR4 ;  /* 0x03800004083f75b2 */ /* 0x0010620008000100 */
[----:B------:R0:W2:Y:S01]  /*0320*/  SYNCS.EXCH.64 URZ, [UR8+0x380e0], UR6 ;  /* 0x0380e006083f75b2 */ /* 0x0000a20008000100 */
[----:B------:R0:W3:Y:S01]  /*0330*/  SYNCS.EXCH.64 URZ, [UR8+0x38008], UR4 ;  /* 0x03800804083f75b2 */ /* 0x0000e20008000100 */
[----:B------:R0:W4:Y:S01]  /*0340*/  SYNCS.EXCH.64 URZ, [UR8+0x380e8], UR6 ;  /* 0x0380e806083f75b2 */ /* 0x0001220008000100 */
[----:B------:R0:W0:Y:S01]  /*0350*/  SYNCS.EXCH.64 URZ, [UR8+0x38010], UR4 ;  /* 0x03801004083f75b2 */ /* 0x0000220008000100 */
        /* <DEDUP_REMOVED lines=51> */
[----:B-1234-:R-:W-:Y:S01]  /*0690*/  NOP ;  /* 0x0000000000007918 */ /* 0x01efe20000000000 */
.L_x_3:
[----:B0-----:R-:W-:Y:S05]  /*06a0*/  BSYNC B0 ;  /* 0x0000000000007941 */ /* 0x001fea0003800000 */
.L_x_2:
[----:B------:R-:W-:Y:S01]  /*06b0*/  ULDC UR4, c[0x0][0x150] ;  /* 0x0000540000047ab9 */ /* 0x000fe20000000800 */
[----:B------:R-:W-:Y:S01]  /*06c0*/  LEA.HI R2, R2, R3, RZ, 0x2 ;  /* 0x0000000302027211 */ /* 0x000fe200078f10ff */
[----:B------:R-:W-:Y:S01]  /*06d0*/  FMUL R4, R4, UR4 ;  /* 0x0000000404047c20 */ /* 0x000fe20008400000 */
[----:B------:R-:W-:Y:S01]  /*06e0*/  LEA.HI R7, R7, R0, RZ, 0x2 ;  /* 0x0000000007077211 */ /* 0x000fe200078f10ff */
[----:B------:R-:W-:Y:S01]  /*06f0*/  ULDC UR4, c[0x0][0x154] ;  /* 0x0000550000047ab9 */ /* 0x000fe20000000800 */
[----:B------:R-:W-:Y:S01]  /*0700*/  LOP3.LUT R2, R2, 0xfffffffc, RZ, 0xc0, !PT ;  /* 0xfffffffc02027812 */ /* 0x000fe200078ec0ff */
[----:B------:R-:W-:Y:S01]  /*0710*/  NOP ;  /* 0x0000000000007918 */ /* 0x000fe20000000000 */
[----:B------:R-:W-:Y:S01]  /*0720*/  LOP3.LUT R7, R7, 0x3ffffffc, RZ, 0xc0, !PT ;  /* 0x3ffffffc07077812 */ /* 0x000fe200078ec0ff */
[----:B------:R-:W0:Y:S01]  /*0730*/  F2I.U32.TRUNC.NTZ R4, R4 ;  /* 0x0000000400047305 */ /* 0x000e22000020f000 */
[----:B------:R-:W-:Y:S01]  /*0740*/  LOP3.LUT P0, RZ, R11, 0x7, RZ, 0xc0, !PT ;  /* 0x000000070bff7812 */ /* 0x000fe2000780c0ff */
[----:B------:R-:W-:Y:S01]  /*0750*/  IMAD.IADD R2, R3, 0x1, -R2 ;  /* 0x0000000103027824 */ /* 0x000fe200078e0a02 */
[----:B------:R-:W-:Y:S01]  /*0760*/  I2FP.F32.U32 R3, R5 ;  /* 0x0000000500037245 */ /* 0x000fe20000201000 */
[----:B------:R-:W-:Y:S01]  /*0770*/  IMAD.IADD R7, R0, 0x1, -R7 ;  /* 0x0000000100077824 */ /* 0x000fe200078e0a07 */
[----:B------:R-:W-:Y:S01]  /*0780*/  ISETP.NE.AND P3, PT, R10, 0x1, PT ;  /* 0x000000010a00780c */ /* 0x000fe20003f65270 */
[----:B------:R-:W-:-:S02]  /*0790*/  NOP ;  /* 0x0000000000007918 */ /* 0x000fc40000000000 */
[----:B------:R-:W-:Y:S02]  /*07a0*/  IMAD R2, R7, 0x4, R2 ;  /* 0x0000000407027824 */ /* 0x000fe400078e0202 */
[----:B------:R-:W-:Y:S01]  /*07b0*/  FMUL R6, R3, UR4 ;  /* 0x0000000403067c20 */ /* 0x000fe20008400000 */
[----:B------:R-:W1:Y:S01]  /*07c0*/  LDC R7, c[0x0][0x140] ;  /* 0x00005000ff077b82 */ /* 0x000e620000000800 */
[----:B------:R-:W-:Y:S01]  /*07d0*/  ULDC UR4, c[0x0][0x144] ;  /* 0x0000510000047ab9 */ /* 0x000fe20000000800 */
[----:B------:R-:W-:Y:S01]  /*07e0*/  LEA.HI R0, R2, R2, RZ, 0x1 ;  /* 0x0000000202007211 */ /* 0x000fe200078f08ff */
[----:B0-----:R-:W-:Y:S02]  /*07f0*/  IMAD.MOV R12, RZ, RZ, -R4 ;  /* 0x000000ffff0c7224 */ /* 0x001fe400078e0a04 */
[----:B------:R-:W0:Y:S01]  /*0800*/  F2I.U32.TRUNC.NTZ R6, R6 ;  /* 0x0000000600067305 */ /* 0x000e22000020f000 */
[----:B------:R-:W-:Y:S01]  /*0810*/  LOP3.LUT R3, R0, 0xfffffffe, RZ, 0xc0, !PT ;  /* 0xfffffffe00037812 */ /* 0x000fe200078ec0ff */
[----:B------:R-:W-:Y:S01]  /*0820*/  IMAD R0, R12, UR4, R9 ;  /* 0x000000040c007c24 */ /* 0x000fe2000f8e0209 */
[----:B------:R-:W-:-:S03]  /*0830*/  ULDC UR4, c[0x0][0x148] ;  /* 0x0000520000047ab9 */ /* 0x000fc60000000800 */
[----:B------:R-:W-:-:S05]  /*0840*/  IMAD.IADD R3, R2, 0x1, -R3 ;  /* 0x0000000102037824 */ /* 0x000fca00078e0a03 */
[----:B------:R-:W-:Y:S01]  /*0850*/  ISETP.NE.AND P4, PT, R3, R0, PT ;  /* 0x000000000300720c */ /* 0x000fe20003f85270 */
[----:B------:R-:W-:Y:S01]  /*0860*/  IMAD.SHL.U32 R3, R2, 0x4, RZ ;  /* 0x0000000402037824 */ /* 0x000fe200078e00ff */
[----:B------:R-:W-:Y:S01]  /*0870*/  SHF.R.S32.HI R0, RZ, 0x1f, R13 ;  /* 0x0000001fff007819 */ /* 0x000fe2000001140d */
[----:B0-----:R-:W-:-:S03]  /*0880*/  IMAD.MOV R12, RZ, RZ, -R6 ;  /* 0x000000ffff0c7224 */ /* 0x001fc600078e0a06 */
[----:B------:R-:W-:Y:S02]  /*0890*/  LEA.HI R0, R0, R13, RZ, 0x2 ;  /* 0x0000000d00007211 */ /* 0x000fe400078f10ff */
[----:B------:R-:W-:Y:S01]  /*08a0*/  LOP3.LUT R4, R2, 0xc, R3, 0x78, !PT ;  /* 0x0000000c02047812 */ /* 0x000fe200078e7803 */
[----:B------:R-:W-:Y:S01]  /*08b0*/  IMAD R3, R12, UR4, R5 ;  /* 0x000000040c037c24 */ /* 0x000fe2000f8e0205 */
[----:B------:R-:W-:Y:S02]  /*08c0*/  LOP3.LUT R0, R0, 0xfffffffc, RZ, 0xc0, !PT ;  /* 0xfffffffc00007812 */ /* 0x000fe400078ec0ff */
[----:B-1----:R-:W-:Y:S01]  /*08d0*/  ISETP.EQ.U32.AND P1, PT, R7, 0x1, PT ;  /* 0x000000010700780c */ /* 0x002fe20003f22070 */
[----:B------:R-:W-:Y:S01]  /*08e0*/  IMAD.MOV.U32 R7, RZ, RZ, 0x1 ;  /* 0x00000001ff077424 */ /* 0x000fe200078e00ff */
[C---:B------:R-:W-:Y:S01]  /*08f0*/  @P4 LEA.HI R2, R4.reuse, R4, RZ, 0x1 ;  /* 0x0000000404024211 */ /* 0x040fe200078f08ff */
[----:B------:R-:W-:Y:S01]  /*0900*/  IMAD.IADD R13, R13, 0x1, -R0 ;  /* 0x000000010d0d7824 */ /* 0x000fe200078e0a00 */
[----:B------:R-:W-:-:S02]  /*0910*/  ISETP.LT.U32.AND P0, PT, R4, 0x2, !P0 ;  /* 0x000000020400780c */ /* 0x000fc40004701070 */
[----:B------:R-:W-:Y:S02]  /*0920*/  @P4 SHF.R.S32.HI R2, RZ, 0x1, R2 ;  /* 0x00000001ff024819 */ /* 0x000fe40000011402 */
[----:B------:R-:W-:Y:S02]  /*0930*/  LOP3.LUT P2, RZ, R10, R13, RZ, 0xfc, !PT ;  /* 0x0000000d0aff7212 */ /* 0x000fe4000784fcff */
[----:B------:R-:W-:Y:S02]  /*0940*/  @P4 ISETP.NE.AND P5, PT, R2, R3, PT ;  /* 0x000000030200420c */ /* 0x000fe40003fa5270 */
[----:B------:R-:W-:Y:S02]  /*0950*/  SEL R6, RZ, 0x1, P2 ;  /* 0x00000001ff067807 */ /* 0x000fe40001000000 */
[----:B------:R-:W-:Y:S02]  /*0960*/  SEL R0, RZ, 0x1, !P0 ;  /* 0x00000001ff007807 */ /* 0x000fe40004000000 */
[----:B------:R-:W-:-:S02]  /*0970*/  @P4 SEL R7, RZ, 0x1, P5 ;  /* 0x00000001ff074807 */ /* 0x000fc40002800000 */
[----:B------:R-:W-:Y:S02]  /*0980*/  SEL R6, R6, 0x2, P3 ;  /* 0x0000000206067807 */ /* 0x000fe40001800000 */
[----:B------:R-:W-:Y:S01]  /*0990*/  LOP3.LUT R7, R7, R0, RZ, 0xc0, !PT ;  /* 0x0000000007077212 */ /* 0x000fe200078ec0ff */
[----:B------:R-:W-:Y:S06]  /*09a0*/  @!P1 BRA `(.L_x_4) ;  /* 0x0000000000089947 */ /* 0x000fec0003800000 */
[----:B------:R-:W-:Y:S01]  /*09b0*/  UCGABAR_ARV ;  /* 0x00000000000079c7 */ /* 0x000fe20008000000 */
[----:B------:R-:W-:Y:S05]  /*09c0*/  BRA `(.L_x_5) ;  /* 0x0000000000047947 */ /* 0x000fea0003800000 */
.L_x_4:
[----:B------:R-:W-:Y:S01]  /*09d0*/  NOP ;  /* 0x0000000000007918 */ /* 0x000fe20000000000 */
.L_x_5:
[----:B------:R-:W-:Y:S01]  /*09e0*/  ULDC.64 UR4, c[0x0][0x618] ;  /* 0x0001860000047ab9 */ /* 0x000fe20000000a00 */
[----:B------:R-:W-:Y:S01]  /*09f0*/  ULDC.64 UR12, c[0x0][0x208] ;  /* 0x00008200000c7ab9 */ /* 0x000fe20000000a00 */
[----:B------:R-:W-:-:S04]  /*0a00*/  ISETP.NE.U32.AND P0, PT, RZ, UR4, PT ;  /* 0x00000004ff007c0c */ /* 0x000fc8000bf05070 */
[----:B------:R-:W-:-:S13]  /*0a10*/  ISETP.NE.AND.EX P0, PT, RZ, UR5, PT, P0 ;  /* 0x00000005ff007c0c */ /* 0x000fda000bf05300 */
[----:B------:R-:W-:Y:S05]  /*0a20*/  @!P0 BRA `(.L_x_6) ;  /* 0x00000000001c8947 */ /* 0x000fea0003800000 */
[----:B------:R-:W0:Y:S02]  /*0a30*/  LDC.64 R2, c[0x0][0x618] ;  /* 0x00018600ff027b82 */ /* 0x000e240000000a00 */
[----:B0-----:R-:W2:Y:S02]  /*0a40*/  LDG.E.64 R2, desc[UR12][R2.64] ;  /* 0x0000000c02027981 */ /* 0x001ea4000c1e1b00 */
[----:B--2---:R-:W-:-:S04]  /*0a50*/  ISETP.NE.U32.AND P0, PT, R2, RZ, PT ;  /* 0x000000ff0200720c */ /* 0x004fc80003f05070 */
[----:B------:R-:W-:-:S13]  /*0a60*/  ISETP.NE.AND.EX P0, PT, R3, RZ, PT, P0 ;  /* 0x000000ff0300720c */ /* 0x000fda0003f05300 */
[----:B------:R-:W-:Y:S05]  /*0a70*/  @!P0 BRA `(.L_x_6) ;  /* 0x0000000000088947 */ /* 0x000fea0003800000 */
[----:B------:R0:W5:Y:S01]  /*0a80*/  LD.E R0, desc[UR12][R2.64] ;  /* 0x0000000c02007980 */ /* 0x000162000c101900 */
[----:B------:R-:W-:Y:S05]  /*0a90*/  BRA `(.L_x_7) ;  /* 0x0000000000207947 */ /* 0x000fea0003800000 */
.L_x_6:
[----:B------:R-:W-:Y:S02]  /*0aa0*/  ULDC.64 UR4, c[0x0][0x608] ;  /* 0x0001820000047ab9 */ /* 0x000fe40000000a00 */
[----:B------:R-:W-:-:S04]  /*0ab0*/  ISETP.NE.U32.AND P0, PT, RZ, UR4, PT ;  /* 0x00000004ff007c0c */ /* 0x000fc8000bf05070 */
[----:B------:R-:W-:-:S13]  /*0ac0*/  ISETP.NE.AND.EX P0, PT, RZ, UR5, PT, P0 ;  /* 0x00000005ff007c0c */ /* 0x000fda000bf05300 */
[----:B------:R-:W-:Y:S05]  /*0ad0*/  @!P0 BRA `(.L_x_8) ;  /* 0x00000000000c8947 */ /* 0x000fea0003800000 */
[----:B------:R-:W0:Y:S02]  /*0ae0*/  LDC.64 R2, c[0x0][0x608] ;  /* 0x00018200ff027b82 */ /* 0x000e240000000a00 */
[----:B0-----:R1:W5:Y:S01]  /*0af0*/  LDG.E R0, desc[UR12][R2.64] ;  /* 0x0000000c02007981 */ /* 0x001362000c1e1900 */
[----:B------:R-:W-:Y:S05]  /*0b00*/  BRA `(.L_x_7) ;  /* 0x0000000000047947 */ /* 0x000fea0003800000 */
.L_x_8:
[----:B------:R-:W2:Y:S02]  /*0b10*/  LDC R0, c[0x0][0x600] ;  /* 0x00018000ff007b82 */ /* 0x000ea40000000800 */
.L_x_7:
[----:B------:R-:W-:Y:S02]  /*0b20*/  ULDC.64 UR4, c[0x0][0x620] ;  /* 0x0001880000047ab9 */ /* 0x000fe40000000a00 */
[----:B------:R-:W-:-:S04]  /*0b30*/  ISETP.NE.U32.AND P0, PT, RZ, UR4, PT ;  /* 0x00000004ff007c0c */ /* 0x000fc8000bf05070 */
[----:B------:R-:W-:-:S13]  /*0b40*/  ISETP.NE.AND.EX P0, PT, RZ, UR5, PT, P0 ;  /* 0x00000005ff007c0c */ /* 0x000fda000bf05300 */
[----:B------:R-:W-:Y:S05]  /*0b50*/  @!P0 BRA `(.L_x_9) ;  /* 0x00000000001c8947 */ /* 0x000fea0003800000 */
[----:B01----:R-:W0:Y:S02]  /*0b60*/  LDC.64 R2, c[0x0][0x620] ;  /* 0x00018800ff027b82 */ /* 0x003e240000000a00 */
[----:B0-----:R-:W3:Y:S02]  /*0b70*/  LDG.E.64 R2, desc[UR12][R2.64] ;  /* 0x0000000c02027981 */ /* 0x001ee4000c1e1b00 */
[----:B---3--:R-:W-:-:S04]  /*0b80*/  ISETP.NE.U32.AND P0, PT, R2, RZ, PT ;  /* 0x000000ff0200720c */ /* 0x008fc80003f05070 */
[----:B------:R-:W-:-:S13]  /*0b90*/  ISETP.NE.AND.EX P0, PT, R3, RZ, PT, P0 ;  /* 0x000000ff0300720c */ /* 0x000fda0003f05300 */
[----:B------:R-:W-:Y:S05]  /*0ba0*/  @!P0 BRA `(.L_x_9) ;  /* 0x0000000000088947 */ /* 0x000fea0003800000 */
[----:B------:R0:W5:Y:S01]  /*0bb0*/  LD.E R2, desc[UR12][R2.64] ;  /* 0x0000000c02027980 */ /* 0x000162000c101900 */
[----:B------:R-:W-:Y:S05]  /*0bc0*/  BRA `(.L_x_10) ;  /* 0x0000000000207947 */ /* 0x000fea0003800000 */
.L_x_9:
[----:B------:R-:W-:Y:S02]  /*0bd0*/  ULDC.64 UR4, c[0x0][0x610] ;  /* 0x0001840000047ab9 */ /* 0x000fe40000000a00 */
[----:B------:R-:W-:-:S04]  /*0be0*/  ISETP.NE.U32.AND P0, PT, RZ, UR4, PT ;  /* 0x00000004ff007c0c */ /* 0x000fc8000bf05070 */
[----:B------:R-:W-:-:S13]  /*0bf0*/  ISETP.NE.AND.EX P0, PT, RZ, UR5, PT, P0 ;  /* 0x00000005ff007c0c */ /* 0x000fda000bf05300 */
[----:B------:R-:W-:Y:S05]  /*0c00*/  @!P0 BRA `(.L_x_11) ;  /* 0x00000000000c8947 */ /* 0x000fea0003800000 */
[----:B01----:R-:W0:Y:S02]  /*0c10*/  LDC.64 R2, c[0x0][0x610] ;  /* 0x00018400ff027b82 */ /* 0x003e240000000a00 */
[----:B0-----:R1:W5:Y:S01]  /*0c20*/  LDG.E R2, desc[UR12][R2.64] ;  /* 0x0000000c02027981 */ /* 0x001362000c1e1900 */
[----:B------:R-:W-:Y:S05]  /*0c30*/  BRA `(.L_x_10) ;  /* 0x0000000000047947 */ /* 0x000fea0003800000 */
.L_x_11:
[----:B01----:R-:W3:Y:S02]  /*0c40*/  LDC R2, c[0x0][0x604] ;  /* 0x00018100ff027b82 */ /* 0x003ee40000000800 */
.L_x_10:
[----:B01----:R-:W0:Y:S01]  /*0c50*/  LDC R3, c[0x0][0x4d8] ;  /* 0x00013600ff037b82 */ /* 0x003e220000000800 */
[----:B------:R-:W-:-:S07]  /*0c60*/  IABS R21, R5 ;  /* 0x0000000500157213 */ /* 0x000fce0000000000 */
[----:B------:R-:W1:Y:S01]  /*0c70*/  LDC R22, c[0x0][0x4e0] ;  /* 0x00013800ff167b82 */ /* 0x000e620000000800 */
[----:B0-----:R-:W-:-:S05]  /*0c80*/  VIADD R3, R3, 0x3f ;  /* 0x0000003f03037836 */ /* 0x001fca0000000000 */
[----:B------:R-:W-:-:S04]  /*0c90*/  SHF.R.S32.HI R12, RZ, 0x1f, R3 ;  /* 0x0000001fff0c7819 */ /* 0x000fc80000011403 */
[----:B------:R-:W-:-:S04]  /*0ca0*/  LEA.HI R12, R12, R3, RZ, 0x6 ;  /* 0x000000030c0c7211 */ /* 0x000fc800078f30ff */
[----:B------:R-:W-:Y:S02]  /*0cb0*/  SHF.R.S32.HI R16, RZ, 0x6, R12 ;  /* 0x00000006ff107819 */ /* 0x000fe4000001140c */
[----:B------:R-:W0:Y:S02]  /*0cc0*/  LDC R12, c[0x0][0x4dc] ;  /* 0x00013700ff0c7b82 */ /* 0x000e240000000800 */
[----:B------:R-:W-:-:S04]  /*0cd0*/  IABS R19, R16 ;  /* 0x0000001000137213 */ /* 0x000fc80000000000 */
[----:B------:R-:W4:Y:S08]  /*0ce0*/  I2F.RP R3, R19 ;  /* 0x0000001300037306 */ /* 0x000f300000209400 */
[----:B----4-:R-:W4:Y:S01]  /*0cf0*/  MUFU.RCP R3, R3 ;  /* 0x0000000300037308 */ /* 0x010f220000001000 */
[----:B0-----:R-:W-:Y:S01]  /*0d00*/  IABS R20, R12 ;  /* 0x0000000c00147213 */ /* 0x001fe20000000000 */
[----:B----4-:R-:W-:-:S06]  /*0d10*/  VIADD R14, R3, 0xffffffe ;  /* 0x0ffffffe030e7836 */ /* 0x010fcc0000000000 */
[----:B------:R0:W4:Y:S02]  /*0d20*/  F2I.FTZ.U32.TRUNC.NTZ R15, R14 ;  /* 0x0000000e000f7305 */ /* 0x000124000021f000 */
[----:B0-----:R-:W-:Y:S02]  /*0d30*/  IMAD.MOV.U32 R14, RZ, RZ, RZ ;  /* 0x000000ffff0e7224 */ /* 0x001fe400078e00ff */
[----:B----4-:R-:W-:-:S04]  /*0d40*/  IMAD.MOV R18, RZ, RZ, -R15 ;  /* 0x000000ffff127224 */ /* 0x010fc800078e0a0f */
[----:B------:R-:W-:Y:S01]  /*0d50*/  IMAD R17, R18, R19, RZ ;  /* 0x0000001312117224 */ /* 0x000fe200078e02ff */
[----:B------:R-:W-:-:S03]  /*0d60*/  IABS R18, R16 ;  /* 0x0000001000127213 */ /* 0x000fc60000000000 */
[----:B------:R-:W-:Y:S02]  /*0d70*/  IMAD.HI.U32 R15, R15, R17, R14 ;  /* 0x000000110f0f7227 */ /* 0x000fe400078e000e */
[----:B------:R-:W0:Y:S02]  /*0d80*/  I2F.RP R17, R20 ;  /* 0x0000001400117306 */ /* 0x000e240000209400 */
[----:B------:R-:W-:Y:S02]  /*0d90*/  IMAD.MOV.U32 R14, RZ, RZ, R21 ;  /* 0x000000ffff0e7224 */ /* 0x000fe400078e0015 */
[----:B------:R-:W-:Y:S02]  /*0da0*/  IMAD.MOV R18, RZ, RZ, -R18 ;  /* 0x000000ffff127224 */ /* 0x000fe400078e0a12 */
[----:B------:R-:W-:-:S04]  /*0db0*/  IMAD.HI.U32 R3, R15, R14, RZ ;  /* 0x0000000e0f037227 */ /* 0x000fc800078e00ff */
[----:B------:R-:W-:-:S05]  /*0dc0*/  IMAD R14, R3, R18, R14 ;  /* 0x00000012030e7224 */ /* 0x000fca00078e020e */
[----:B------:R-:W-:Y:S01]  /*0dd0*/  ISETP.GT.U32.AND P2, PT, R19, R14, PT ;  /* 0x0000000e1300720c */ /* 0x000fe20003f44070 */
[----:B0-----:R-:W0:-:S12]  /*0de0*/  MUFU.RCP R17, R17 ;  /* 0x0000001100117308 */ /* 0x001e180000001000 */
[----:B------:R-:W-:Y:S02]  /*0df0*/  @!P2 IMAD.IADD R14, R14, 0x1, -R19 ;  /* 0x000000010e0ea824 */ /* 0x000fe400078e0a13 */
[----:B------:R-:W-:Y:S01]  /*0e00*/  @!P2 VIADD R3, R3, 0x1 ;  /* 0x000000010303a836 */ /* 0x000fe20000000000 */
[----:B------:R-:W-:Y:S01]  /*0e10*/  ISETP.NE.AND P2, PT, R16, RZ, PT ;  /* 0x000000ff1000720c */ /* 0x000fe20003f45270 */
[----:B0-----:R-:W-:Y:S01]  /*0e20*/  VIADD R15, R17, 0xffffffe ;  /* 0x0ffffffe110f7836 */ /* 0x001fe20000000000 */
[----:B------:R-:W-:Y:S02]  /*0e30*/  ISETP.GE.U32.AND P0, PT, R14, R19, PT ;  /* 0x000000130e00720c */ /* 0x000fe40003f06070 */
[----:B------:R-:W-:Y:S02]  /*0e40*/  LOP3.LUT R14, R5, R16, RZ, 0x3c, !PT ;  /* 0x00000010050e7212 */ /* 0x000fe400078e3cff */
[----:B-1----:R-:W-:Y:S01]  /*0e50*/  IABS R19, R22 ;  /* 0x0000001600137213 */ /* 0x002fe20000000000 */
[----:B------:R-:W0:Y:S01]  /*0e60*/  F2I.FTZ.U32.TRUNC.NTZ R15, R15 ;  /* 0x0000000f000f7305 */ /* 0x000e22000021f000 */
[----:B------:R-:W-:Y:S01]  /*0e70*/  ISETP.GE.AND P3, PT, R14, RZ, PT ;  /* 0x000000ff0e00720c */ /* 0x000fe20003f66270 */
[----:B------:R-:W-:-:S06]  /*0e80*/  IMAD.MOV.U32 R14, RZ, RZ, RZ ;  /* 0x000000ffff0e7224 */ /* 0x000fcc00078e00ff */
[----:B------:R-:W-:-:S04]  /*0e90*/  @P0 VIADD R3, R3, 0x1 ;  /* 0x0000000103030836 */ /* 0x000fc80000000000 */
[----:B------:R-:W-:Y:S02]  /*0ea0*/  IMAD.MOV.U32 R21, RZ, RZ, R3 ;  /* 0x000000ffff157224 */ /* 0x000fe400078e0003 */
[----:B0-----:R-:W-:Y:S02]  /*0eb0*/  IMAD.MOV R3, RZ, RZ, -R15 ;  /* 0x000000ffff037224 */ /* 0x001fe400078e0a0f */
[----:B------:R-:W-:Y:S01]  /*0ec0*/  @!P3 IMAD.MOV R21, RZ, RZ, -R21 ;  /* 0x000000ffff15b224 */ /* 0x000fe200078e0a15 */
[----:B------:R-:W-:Y:S01]  /*0ed0*/  @!P2 LOP3.LUT R21, RZ, R16, RZ, 0x33, !PT ;  /* 0x00000010ff15a212 */ /* 0x000fe200078e33ff */
[----:B------:R-:W-:-:S03]  /*0ee0*/  IMAD R3, R3, R20, RZ ;  /* 0x0000001403037224 */ /* 0x000fc600078e02ff */
[----:B------:R-:W-:Y:S01]  /*0ef0*/  IABS R17, R21 ;  /* 0x0000001500117213 */ /* 0x000fe20000000000 */
[----:B------:R-:W-:-:S04]  /*0f00*/  IMAD.HI.U32 R14, R15, R3, R14 ;  /* 0x000000030f0e7227 */ /* 0x000fc800078e000e */
[----:B------:R-:W-:Y:S02]  /*0f10*/  IMAD.MOV.U32 R3, RZ, RZ, R17 ;  /* 0x000000ffff037224 */ /* 0x000fe400078e0011 */
[----:B------:R-:W0:Y:S02]  /*0f20*/  I2F.RP R17, R19 ;  /* 0x0000001300117306 */ /* 0x000e240000209400 */
[----:B------:R-:W-:-:S04]  /*0f30*/  IMAD.HI.U32 R14, R14, R3, RZ ;  /* 0x000000030e0e7227 */ /* 0x000fc800078e00ff */
[----:B------:R-:W-:-:S04]  /*0f40*/  IMAD.MOV R15, RZ, RZ, -R14 ;  /* 0x000000ffff0f7224 */ /* 0x000fc800078e0a0e */
[C---:B------:R-:W-:Y:S01]  /*0f50*/  IMAD R3, R20.reuse, R15, R3 ;  /* 0x0000000f14037224 */ /* 0x040fe200078e0203 */
[----:B0-----:R-:W0:Y:S04]  /*0f60*/  MUFU.RCP R17, R17 ;  /* 0x0000001100117308 */ /* 0x001e280000001000 */
[----:B------:R-:W-:-:S13]  /*0f70*/  ISETP.GT.U32.AND P2, PT, R20, R3, PT ;  /* 0x000000031400720c */ /* 0x000fda0003f44070 */
[----:B------:R-:W-:Y:S02]  /*0f80*/  @!P2 IMAD.IADD R3, R3, 0x1, -R20 ;  /* 0x000000010303a824 */ /* 0x000fe400078e0a14 */
[----:B------:R-:W-:Y:S01]  /*0f90*/  @!P2 VIADD R14, R14, 0x1 ;  /* 0x000000010e0ea836 */ /* 0x000fe20000000000 */
[----:B------:R-:W-:Y:S01]  /*0fa0*/  ISETP.NE.AND P2, PT, R12, RZ, PT ;  /* 0x000000ff0c00720c */ /* 0x000fe20003f45270 */
[----:B0-----:R-:W-:Y:S01]  /*0fb0*/  VIADD R15, R17, 0xffffffe ;  /* 0x0ffffffe110f7836 */ /* 0x001fe20000000000 */
[----:B------:R-:W-:Y:S02]  /*0fc0*/  ISETP.GE.U32.AND P0, PT, R3, R20, PT ;  /* 0x000000140300720c */ /* 0x000fe40003f06070 */
[----:B------:R-:W-:-:S03]  /*0fd0*/  LOP3.LUT R3, R21, R12, RZ, 0x3c, !PT ;  /* 0x0000000c15037212 */ /* 0x000fc600078e3cff */
[----:B------:R-:W0:Y:S01]  /*0fe0*/  F2I.FTZ.U32.TRUNC.NTZ R15, R15 ;  /* 0x0000000f000f7305 */ /* 0x000e22000021f000 */
[----:B------:R-:W-:-:S07]  /*0ff0*/  ISETP.GE.AND P3, PT, R3, RZ, PT ;  /* 0x000000ff0300720c */ /* 0x000fce0003f66270 */
[----:B------:R-:W-:-:S04]  /*1000*/  @P0 VIADD R14, R14, 0x1 ;  /* 0x000000010e0e0836 */ /* 0x000fc80000000000 */
[----:B------:R-:W-:Y:S02]  /*1010*/  IMAD.MOV.U32 R23, RZ, RZ, R14 ;  /* 0x000000ffff177224 */ /* 0x000fe400078e000e */
[----:B0-----:R-:W-:Y:S02]  /*1020*/  IMAD.MOV R14, RZ, RZ, -R15 ;  /* 0x000000ffff0e7224 */ /* 0x001fe400078e0a0f */
[----:B------:R-:W-:Y:S01]  /*1030*/  @!P3 IMAD.MOV R23, RZ, RZ, -R23 ;  /* 0x000000ffff17b224 */ /* 0x000fe200078e0a17 */
[----:B------:R-:W-:Y:S01]  /*1040*/  @!P2 LOP3.LUT R23, RZ, R12, RZ, 0x33, !PT ;  /* 0x0000000cff17a212 */ /* 0x000fe200078e33ff */
[----:B------:R-:W-:Y:S02]  /*1050*/  IMAD R3, R14, R19, RZ ;  /* 0x000000130e037224 */ /* 0x000fe400078e02ff */
[----:B------:R-:W-:Y:S01]  /*1060*/  IMAD.MOV.U32 R14, RZ, RZ, RZ ;  /* 0x000000ffff0e7224 */ /* 0x000fe200078e00ff */
[----:B------:R-:W-:-:S03]  /*1070*/  IABS R17, R23 ;  /* 0x0000001700117213 */ /* 0x000fc60000000000 */
[----:B------:R-:W-:-:S04]  /*1080*/  IMAD.HI.U32 R14, R15, R3, R14 ;  /* 0x000000030f0e7227 */ /* 0x000fc800078e000e */
[----:B------:R-:W-:-:S04]  /*1090*/  IMAD.MOV.U32 R15, RZ, RZ, R17 ;  /* 0x000000ffff0f7224 */ /* 0x000fc800078e0011 */
[----:B------:R-:W-:-:S04]  /*10a0*/  IMAD.HI.U32 R3, R14, R15, RZ ;  /* 0x0000000f0e037227 */ /* 0x000fc800078e00ff */
[----:B------:R-:W-:-:S04]  /*10b0*/  IMAD.MOV R14, RZ, RZ, -R3 ;  /* 0x000000ffff0e7224 */ /* 0x000fc800078e0a03 */
[----:B------:R-:W-:Y:S02]  /*10c0*/  IMAD R14, R19, R14, R15 ;  /* 0x0000000e130e7224 */ /* 0x000fe400078e020f */
[----:B------:R-:W-:-:S03]  /*10d0*/  IMAD.MOV R15, RZ, RZ, -R23 ;  /* 0x000000ffff0f7224 */ /* 0x000fc600078e0a17 */
[----:B------:R-:W-:-:S13]  /*10e0*/  ISETP.GT.U32.AND P2, PT, R19, R14, PT ;  /* 0x0000000e1300720c */ /* 0x000fda0003f44070 */
[----:B------:R-:W-:Y:S02]  /*10f0*/  @!P2 IMAD.IADD R14, R14, 0x1, -R19 ;  /* 0x000000010e0ea824 */ /* 0x000fe400078e0a13 */
[----:B------:R-:W-:Y:S01]  /*1100*/  @!P2 VIADD R3, R3, 0x1 ;  /* 0x000000010303a836 */ /* 0x000fe20000000000 */
[----:B------:R-:W-:Y:S02]  /*1110*/  ISETP.NE.AND P2, PT, R22, RZ, PT ;  /* 0x000000ff1600720c */ /* 0x000fe40003f45270 */
[----:B------:R-:W-:Y:S02]  /*1120*/  ISETP.GE.U32.AND P0, PT, R14, R19, PT ;  /* 0x000000130e00720c */ /* 0x000fe40003f06070 */
[----:B------:R-:W-:-:S04]  /*1130*/  LOP3.LUT R14, R23, R22, RZ, 0x3c, !PT ;  /* 0x00000016170e7212 */ /* 0x000fc800078e3cff */
[----:B------:R-:W-:Y:S01]  /*1140*/  ISETP.GE.AND P3, PT, R14, RZ, PT ;  /* 0x000000ff0e00720c */ /* 0x000fe20003f66270 */
[----:B------:R-:W-:-:S04]  /*1150*/  IMAD.MOV R14, RZ, RZ, -R21 ;  /* 0x000000ffff0e7224 */ /* 0x000fc800078e0a15 */
[----:B------:R-:W-:Y:S02]  /*1160*/  IMAD R16, R16, R14, R5 ;  /* 0x0000000e10107224 */ /* 0x000fe400078e0205 */
[----:B------:R-:W-:Y:S02]  /*1170*/  @P0 VIADD R3, R3, 0x1 ;  /* 0x0000000103030836 */ /* 0x000fe40000000000 */
[----:B------:R-:W-:-:S04]  /*1180*/  IMAD R5, R12, R15, R21 ;  /* 0x0000000f0c057224 */ /* 0x000fc800078e0215 */
[----:B------:R-:W-:Y:S01]  /*1190*/  @!P3 IMAD.MOV R3, RZ, RZ, -R3 ;  /* 0x000000ffff03b224 */ /* 0x000fe200078e0a03 */
[----:B------:R-:W-:-:S05]  /*11a0*/  @!P2 LOP3.LUT R3, RZ, R22, RZ, 0x33, !PT ;  /* 0x00000016ff03a212 */ /* 0x000fca00078e33ff */
[----:B------:R-:W-:-:S04]  /*11b0*/  IMAD.MOV R17, RZ, RZ, -R3 ;  /* 0x000000ffff117224 */ /* 0x000fc800078e0a03 */
[----:B------:R-:W-:Y:S01]  /*11c0*/  IMAD R22, R22, R17, R23 ;  /* 0x0000001116167224 */ /* 0x000fe200078e0217 */
[----:B------:R-:W-:Y:S06]  /*11d0*/  @!P1 BRA `(.L_x_12) ;  /* 0x00000000000c9947 */ /* 0x000fec0003800000 */
[----:B------:R-:W-:Y:S01]  /*11e0*/  UCGABAR_WAIT ;  /* 0x0000000000007dc7 */ /* 0x000fe20008000000 */
[----:B------:R-:W-:Y:S01]  /*11f0*/  CCTL.IVALL ;  /* 0x00000000ff00798f */ /* 0x000fe20002000000 */
[----:B------:R-:W-:Y:S05]  /*1200*/  BRA `(.L_x_13) ;  /* 0x0000000000047947 */ /* 0x000fea0003800000 */
.L_x_12:
[----:B------:R-:W-:Y:S06]  /*1210*/  BAR.SYNC.DEFER_BLOCKING 0x0 ;  /* 0x0000000000007b1d */ /* 0x000fec0000010000 */
.L_x_13:
[----:B------:R-:W-:-:S13]  /*1220*/  ISETP.NE.AND P0, PT, R10, RZ, PT ;  /* 0x000000ff0a00720c */ /* 0x000fda0003f05270 */
[----:B------:R-:W-:Y:S05]  /*1230*/  @!P0 BRA `(.L_x_14) ;  /* 0x0000003400448947 */ /* 0x000fea0003800000 */
[----:B------:R-:W-:-:S13]  /*1240*/  ISETP.NE.AND P0, PT, R10, 0x1, PT ;  /* 0x000000010a00780c */ /* 0x000fda0003f05270 */
[----:B------:R-:W-:Y:S05]  /*1250*/  @P0 EXIT ;  /* 0x000000000000094d */ /* 0x000fea0003800000 */
[----:B------:R-:W0:Y:S01]  /*1260*/  LDC R9, c[0x0][0x294] ;  /* 0x0000a500ff097b82 */ /* 0x000e220000000800 */
[----:B------:R-:W-:Y:S01]  /*1270*/  UMOV UR4, URZ ;  /* 0x0000003f00047c82 */ /* 0x000fe20008000000 */
[----:B------:R-:W-:Y:S02]  /*1280*/  CS2R R54, SRZ ;  /* 0x0000000000367805 */ /* 0x000fe4000001ff00 */
[----:B------:R-:W-:Y:S02]  /*1290*/  CS2R R24, SRZ ;  /* 0x0000000000187805 */ /* 0x000fe4000001ff00 */
[----:B------:R-:W-:Y:S02]  /*12a0*/  CS2R R26, SRZ ;  /* 0x00000000001a7805 */ /* 0x000fe4000001ff00 */
[----:B------:R-:W-:Y:S02]  /*12b0*/  CS2R R28, SRZ ;  /* 0x00000000001c7805 */ /* 0x000fe4000001ff00 */
[----:B------:R-:W-:-:S02]  /*12c0*/  CS2R R30, SRZ ;  /* 0x00000000001e7805 */ /* 0x000fc4000001ff00 */
[----:B------:R-:W-:Y:S02]  /*12d0*/  CS2R R32, SRZ ;  /* 0x0000000000207805 */ /* 0x000fe4000001ff00 */
        /* <DEDUP_REMOVED lines=10> */
[----:B0-----:R-:W-:-:S13]  /*1380*/  ISETP.GE.AND P0, PT, R9, 0x1, PT ;  /* 0x000000010900780c */ /* 0x001fda0003f06270 */
[----:B------:R-:W-:Y:S05]  /*1390*/  @!P0 BRA `(.L_x_15) ;  /* 0x0000000000708947 */ /* 0x000fea0003800000 */
[----:B------:R-:W-:-:S04]  /*13a0*/  LOP3.LUT R8, R6, 0x1, RZ, 0xfc, !PT ;  /* 0x0000000106087812 */ /* 0x000fc800078efcff */
[----:B------:R-:W-:-:S13]  /*13b0*/  ISETP.NE.AND P0, PT, R8, 0x3, PT ;  /* 0x000000030800780c */ /* 0x000fda0003f05270 */
[----:B------:R-:W-:Y:S05]  /*13c0*/  @!P0 BRA `(.L_x_16) ;  /* 0x0000000000048947 */ /* 0x000fea0003800000 */
[----:B------:R-:W-:Y:S01]  /*13d0*/  BPT.TRAP 0x1 ;  /* 0x000000040000795c */ /* 0x000fe20000300000 */
.L_x_16:
[----:B------:R-:W0:Y:S01]  /*13e0*/  S2UR UR5, SR_CgaCtaId ;  /* 0x00000000000579c3 */ /* 0x000e220000008800 */
[----:B------:R-:W-:Y:S01]  /*13f0*/  SHF.L.U32 R8, RZ, 0x1f, RZ ;  /* 0x0000001fff087819 */ /* 0x000fe200000006ff */
[----:B------:R-:W-:Y:S02]  /*1400*/  UMOV UR4, 0x400 ;  /* 0x0000040000047882 */ /* 0x000fe40000000000 */
[----:B0-----:R-:W-:-:S12]  /*1410*/  ULEA UR4, UR5, UR4, 0x18 ;  /* 0x0000000405047291 */ /* 0x001fd8000f8ec03f */
.L_x_17:
[----:B0-----:R-:W-:-:S04]  /*1420*/  IMAD.U32 R11, RZ, RZ, UR4 ;  /* 0x00000004ff0b7e24 */ /* 0x001fc8000f8e00ff */
[----:B------:R0:W1:Y:S03]  /*1430*/  SYNCS.PHASECHK.TRANS64.TRYWAIT P0, [R11+URZ+0x38000], R8 ;  /* 0x038000080b0075a7 */ /* 0x000066000800017f */
[----:B-1----:R-:W-:Y:S05]  /*1440*/  @!P0 NANOSLEEP.SYNCS 0x989680 ;  /* 0x009896800000895d */ /* 0x002fea0003900000 */
[----:B------:R-:W1:Y:S02]  /*1450*/  @!P0 SYNCS.PHASECHK.TRANS64 P0, [R11+URZ+0x38000], R8 ;  /* 0x038000080b0085a7 */ /* 0x000e64000800007f */
[----:B-1----:R-:W-:Y:S05]  /*1460*/  @!P0 BRA `(.L_x_17) ;  /* 0xfffffffc00ec8947 */ /* 0x002fea000383ffff */
[----:B------:R-:W-:Y:S01]  /*1470*/  UIADD3 UR5, UR4, 0x1c000, URZ ;  /* 0x0001c00004057890 */ /* 0x000fe2000fffe03f */
[----:B------:R-:W-:Y:S01]  /*1480*/  WARPGROUP.ARRIVE ;  /* 0x00000000000079c5 */ /* 0x000fe20000000000 */
[----:B------:R-:W-:Y:S02]  /*1490*/  USHF.R.U32.HI UR4, URZ, 0x4, UR4 ;  /* 0x000000043f047899 */ /* 0x000fe40008011604 */
[----:B------:R-:W-:Y:S02]  /*14a0*/  USHF.R.U32.HI UR5, URZ, 0x4, UR5 ;  /* 0x000000043f057899 */ /* 0x000fe40008011605 */
[----:B------:R-:W-:Y:S02]  /*14b0*/  ULOP3.LUT UR4, UR4, 0x3fff, URZ, 0xc0, !UPT ;  /* 0x00003fff04047892 */ /* 0x000fe4000f8ec03f */
[----:B------:R-:W-:Y:S01]  /*14c0*/  ULOP3.LUT UR6, UR5, 0x3fff, URZ, 0xc0, !UPT ;  /* 0x00003fff05067892 */ /* 0x000fe2000f8ec03f */
[----:B------:R-:W-:Y:S02]  /*14d0*/  UMOV UR7, 0x40000040 ;  /* 0x4000004000077882 */ /* 0x000fe40000000000 */
[----:B------:R-:W-:-:S06]  /*14e0*/  UMOV UR5, 0x40000040 ;  /* 0x4000004000057882 */ /* 0x000fcc0000000000 */
[----:B------:R-:W-:Y:S01]  /*14f0*/  HGMMA.64x64x16.F32.BF16 R24, gdesc[UR4].tnspA.tnspB, RZ, !UPT ;  /* 0x60e00000041879f0 */ /* 0x000fe2000c7018ff */
[----:B------:R-:W-:Y:S02]  /*1500*/  UIADD3 UR4, UR4, 0x80, URZ ;  /* 0x0000008004047890 */ /* 0x000fe4000fffe03f */
[----:B------:R-:W-:Y:S01]  /*1510*/  UIADD3 UR6, UR6, 0x80, URZ ;  /* 0x0000008006067890 */ /* 0x000fe2000fffe03f */
[----:B------:R-:W-:Y:S01]  /*1520*/  UMOV UR5, 0x40000040 ;  /* 0x4000004000057882 */ /* 0x000fe20000000000 */
[----:B------:R-:W-:-:S07]  /*1530*/  UMOV UR7, 0x40000040 ;  /* 0x4000004000077882 */ /* 0x000fce0000000000 */
[----:B------:R-:W-:Y:S01]  /*1540*/  HGMMA.64x64x16.F32.BF16 R24, gdesc[UR4].tnspA.tnspB, R24, gsb0 ;  /* 0x60e00000041879f0 */ /* 0x000fe20008001818 */
[----:B------:R-:W-:-:S05]  /*1550*/  UMOV UR4, 0x1 ;  /* 0x0000000100047882 */ /* 0x000fca0000000000 */
.L_x_15:
[----:B0-----:R-:W-:-:S05]  /*1560*/  VIADD R8, R9, 0x1f ;  /* 0x0000001f09087836 */ /* 0x001fca0000000000 */
[----:B------:R-:W-:-:S04]  /*1570*/  SHF.R.S32.HI R9, RZ, 0x1f, R8 ;  /* 0x0000001fff097819 */ /* 0x000fc80000011408 */
[----:B------:R-:W-:-:S04]  /*1580*/  LEA.HI R9, R9, R8, RZ, 0x5 ;  /* 0x0000000809097211 */ /* 0x000fc800078f28ff */
[----:B------:R-:W-:-:S04]  /*1590*/  SHF.R.S32.HI R9, RZ, 0x5, R9 ;  /* 0x00000005ff097819 */ /* 0x000fc80000011409 */
[----:B------:R-:W-:-:S05]  /*15a0*/  VIMNMX R8, R9, 0x1, PT ;  /* 0x0000000109087848 */ /* 0x000fca0003fe0100 */
[----:B------:R-:W-:-:S05]  /*15b0*/  IMAD.IADD R8, R9, 0x1, -R8 ;  /* 0x0000000109087824 */ /* 0x000fca00078e0a08 */
[----:B------:R-:W-:-:S13]  /*15c0*/  ISETP.GE.AND P0, PT, R8, 0x1, PT ;  /* 0x000000010800780c */ /* 0x000fda0003f06270 */
[----:B------:R-:W-:Y:S05]  /*15d0*/  @!P0 BRA `(.L_x_18) ;  /* 0x0000000000e08947 */ /* 0x000fea0003800000 */
[----:B------:R-:W0:Y:S01]  /*15e0*/  S2UR UR6, SR_CgaCtaId ;  /* 0x00000000000679c3 */ /* 0x000e220000008800 */
[----:B------:R-:W-:Y:S01]  /*15f0*/  UMOV UR5, 0x400 ;  /* 0x0000040000057882 */ /* 0x000fe20000000000 */
[----:B------:R-:W-:Y:S01]  /*1600*/  LOP3.LUT R13, R6, 0x1, RZ, 0xfc, !PT ;  /* 0x00000001060d7812 */ /* 0x000fe200078efcff */
[----:B------:R-:W-:Y:S01]  /*1610*/  IMAD.MOV.U32 R12, RZ, RZ, RZ ;  /* 0x000000ffff0c7224 */ /* 0x000fe200078e00ff */
[----:B------:R-:W-:Y:S01]  /*1620*/  UISETP.NE.U32.AND UP0, UPT, UR4, URZ, UPT ;  /* 0x0000003f0400728c */ /* 0x000fe2000bf05070 */
[----:B------:R-:W-:Y:S01]  /*1630*/  IMAD.MOV.U32 R9, RZ, RZ, RZ ;  /* 0x000000ffff097224 */ /* 0x000fe200078e00ff */
[----:B0-----:R-:W-:-:S04]  /*1640*/  ULEA UR5, UR6, UR5, 0x18 ;  /* 0x0000000506057291 */ /* 0x001fc8000f8ec03f */
[----:B------:R-:W-:Y:S02]  /*1650*/  UIADD3 UR6, UR5, 0x1c000, URZ ;  /* 0x0001c00005067890 */ /* 0x000fe4000fffe03f */
[----:B------:R-:W-:Y:S02]  /*1660*/  USHF.R.U32.HI UR7, URZ, 0x4, UR5 ;  /* 0x000000043f077899 */ /* 0x000fe40008011605 */
[----:B------:R-:W-:Y:S02]  /*1670*/  USHF.R.U32.HI UR6, URZ, 0x4, UR6 ;  /* 0x000000043f067899 */ /* 0x000fe40008011606 */
[----:B------:R-:W-:Y:S02]  /*1680*/  ULOP3.LUT UR7, UR7, 0x3fff, URZ, 0xc0, !UPT ;  /* 0x00003fff07077892 */ /* 0x000fe4000f8ec03f */
[----:B------:R-:W-:-:S12]  /*1690*/  ULOP3.LUT UR6, UR6, 0x3fff, URZ, 0xc0, !UPT ;  /* 0x00003fff06067892 */ /* 0x000fd8000f8ec03f */
.L_x_23:
[----:B------:R-:W-:-:S13]  /*16a0*/  ISETP.NE.AND P1, PT, R13, 0x3, PT ;  /* 0x000000030d00780c */ /* 0x000fda0003f25270 */
[----:B------:R-:W-:Y:S05]  /*16b0*/  @!P1 BRA `(.L_x_19) ;  /* 0x0000000000049947 */ /* 0x000fea0003800000 */
[----:B------:R-:W-:Y:S01]  /*16c0*/  BPT.TRAP 0x1 ;  /* 0x000000040000795c */ /* 0x000fe20000300000 */
.L_x_19:
[----:B------:R-:W-:Y:S01]  /*16d0*/  SHF.L.U32 R10, R12, 0x1f, RZ ;  /* 0x0000001f0c0a7819 */ /* 0x000fe200000006ff */
[----:B------:R-:W-:-:S12]  /*16e0*/  ULEA UR8, UR4, UR5, 0x3 ;  /* 0x0000000504087291 */ /* 0x000fd8000f8e183f */
.L_x_20:
[----:B0-----:R-:W-:-:S04]  /*16f0*/  IMAD.U32 R11, RZ, RZ, UR8 ;  /* 0x00000008ff0b7e24 */ /* 0x001fc8000f8e00ff */
[----:B------:R0:W1:Y:S03]  /*1700*/  SYNCS.PHASECHK.TRANS64.TRYWAIT P0, [R11+URZ+0x38000], R10 ;  /* 0x0380000a0b0075a7 */ /* 0x000066000800017f */
[----:B-1----:R-:W-:Y:S05]  /*1710*/  @!P0 NANOSLEEP.SYNCS 0x989680 ;  /* 0x009896800000895d */ /* 0x002fea0003900000 */
[----:B------:R-:W1:Y:S02]  /*1720*/  @!P0 SYNCS.PHASECHK.TRANS64 P0, [R11+URZ+0x38000], R10 ;  /* 0x0380000a0b0085a7 */ /* 0x000e64000800007f */
[----:B-1----:R-:W-:Y:S05]  /*1730*/  @!P0 BRA `(.L_x_20) ;  /* 0xfffffffc00ec8947 */ /* 0x002fea000383ffff */
[----:B------:R-:W-:Y:S01]  /*1740*/  ULEA UR8, UR4, UR7, 0x8 ;  /* 0x0000000704087291 */ /* 0x000fe2000f8e403f */
[----:B------:R-:W-:Y:S01]  /*1750*/  WARPGROUP.ARRIVE ;  /* 0x00000000000079c5 */ /* 0x000fe20000000000 */
[----:B------:R-:W-:Y:S01]  /*1760*/  ULEA UR10, UR4, UR6, 0x8 ;  /* 0x00000006040a7291 */ /* 0x000fe2000f8e403f */
[----:B------:R-:W-:Y:S01]  /*1770*/  UMOV UR9, 0x40000040 ;  /* 0x4000004000097882 */ /* 0x000fe20000000000 */
[----:B------:R-:W-:-:S07]  /*1780*/  UMOV UR11, 0x40000040 ;  /* 0x40000040000b7882 */ /* 0x000fce0000000000 */
[----:B------:R-:W-:Y:S01]  /*1790*/  HGMMA.64x64x16.F32.BF16 R24, gdesc[UR8].tnspA.tnspB, R24, UP0 ;  /* 0x60e00000081879f0 */ /* 0x000fe2000bf01818 */
[----:B------:R-:W-:Y:S02]  /*17a0*/  UIADD3 UR8, UR8, 0x80, URZ ;  /* 0x0000008008087890 */ /* 0x000fe4000fffe03f */
[----:B------:R-:W-:Y:S01]  /*17b0*/  UIADD3 UR10, UR10, 0x80, URZ ;  /* 0x000000800a0a7890 */ /* 0x000fe2000fffe03f */
[----:B------:R-:W-:Y:S01]  /*17c0*/  UMOV UR9, 0x40000040 ;  /* 0x4000004000097882 */ /* 0x000fe20000000000 */
[----:B------:R-:W-:-:S07]  /*17d0*/  UMOV UR11, 0x40000040 ;  /* 0x40000040000b7882 */ /* 0x000fce0000000000 */
[----:B------:R-:W-:Y:S03]  /*17e0*/  HGMMA.64x64x16.F32.BF16 R24, gdesc[UR8].tnspA.tnspB, R24, gsb0 ;  /* 0x60e00000081879f0 */ /* 0x000fe60008001818 */
[----:B------:R-:W-:Y:S02]  /*17f0*/  WARPGROUP.DEPBAR.LE gsb0, 0x1 ;  /* 0x00008000000079c5 */ /* 0x000fe40000010100 */
[----:B------:R-:W-:Y:S05]  /*1800*/  @!P1 BRA `(.L_x_21) ;  /* 0x0000000000049947 */ /* 0x000fea0003800000 */
[----:B------:R-:W-:Y:S01]  /*1810*/  BPT.TRAP 0x1 ;  /* 0x000000040000795c */ /* 0x000fe20000300000 */
.L_x_21:
[----:B------:R-:W-:-:S13]  /*1820*/  ISETP.NE.AND P0, PT, R7, RZ, PT ;  /* 0x000000ff0700720c */ /* 0x000fda0003f05270 */
[----:B0-----:R-:W-:-:S05]  /*1830*/  @P0 LEA R10, R9, UR5, 0x3 ;  /* 0x00000005090a0c11 */ /* 0x001fca000f8e18ff */
[----:B------:R-:W-:-:S05]  /*1840*/  @P0 VIADD R11, R10, 0x380e0 ;  /* 0x000380e00a0b0836 */ /* 0x000fca0000000000 */
[----:B------:R-:W-:-:S04]  /*1850*/  @P0 PRMT R11, R4, 0x654, R11 ;  /* 0x00000654040b0816 */ /* 0x000fc8000000000b */
[----:B------:R0:W-:Y:S01]  /*1860*/  @P0 SYNCS.ARRIVE.TRANS64.RED.A1T0 RZ, [R11+URZ], RZ ;  /* 0x000000ff0bff09a7 */ /* 0x0001e2000810043f */
[----:B------:R-:W-:-:S13]  /*1870*/  ISETP.GT.U32.AND P0, PT, R6, 0x1, PT ;  /* 0x000000010600780c */ /* 0x000fda0003f04070 */
[----:B0-----:R-:W-:Y:S05]  /*1880*/  @P0 BRA `(.L_x_22) ;  /* 0x0000000000040947 */ /* 0x001fea0003800000 */
[----:B------:R-:W-:Y:S01]  /*1890*/  BPT.TRAP 0x1 ;  /* 0x000000040000795c */ /* 0x000fe20000300000 */
.L_x_22:
[----:B------:R-:W-:Y:S01]  /*18a0*/  UIADD3 UR4, UR4, 0x1, URZ ;  /* 0x0000000104047890 */ /* 0x000fe2000fffe03f */
[C---:B------:R-:W-:Y:S01]  /*18b0*/  ISETP.GT.AND P1, PT, R8.reuse, 0x1, PT ;  /* 0x000000010800780c */ /* 0x040fe20003f24270 */
[----:B------:R-:W-:Y:S02]  /*18c0*/  VIADD R9, R9, 0x1 ;  /* 0x0000000109097836 */ /* 0x000fe40000000000 */
[----:B------:R-:W-:Y:S01]  /*18d0*/  UISETP.NE.AND UP0, UPT, UR4, 0x1c, UPT ;  /* 0x0000001c0400788c */ /* 0x000fe2000bf05270 */
[----:B------:R-:W-:Y:S02]  /*18e0*/  VIADD R8, R8, 0xffffffff ;  /* 0xffffffff08087836 */ /* 0x000fe40000000000 */
[C---:B------:R-:W-:Y:S01]  /*18f0*/  ISETP.NE.AND P0, PT, R9.reuse, 0x1c, PT ;  /* 0x0000001c0900780c */ /* 0x040fe20003f05270 */
[----:B------:R-:W-:Y:S02]  /*1900*/  USEL UR8, URZ, 0x1, UP0 ;  /* 0x000000013f087887 */ /* 0x000fe40008000000 */
[----:B------:R-:W-:Y:S01]  /*1910*/  USEL UR4, UR4, URZ, UP0 ;  /* 0x0000003f04047287 */ /* 0x000fe20008000000 */
[----:B------:R-:W-:Y:S01]  /*1920*/  SEL R9, R9, RZ, P0 ;  /* 0x000000ff09097207 */ /* 0x000fe20000000000 */
[----:B------:R-:W-:-:S02]  /*1930*/  UPLOP3.LUT UP0, UPT, UPT, UPT, UPT, 0x80, 0x0 ;  /* 0x000000000000789c */ /* 0x000fc40003f0f070 */
[----:B------:R-:W-:Y:S01]  /*1940*/  LOP3.LUT R12, R12, UR8, RZ, 0x3c, !PT ;  /* 0x000000080c0c7c12 */ /* 0x000fe2000f8e3cff */
[----:B------:R-:W-:Y:S08]  /*1950*/  @P1 BRA `(.L_x_23) ;  /* 0xfffffffc00501947 */ /* 0x000ff0000383ffff */
.L_x_18:
[----:B------:R-:W0:Y:S01]  /*1960*/  LDC R8, c[0x0][0x294] ;  /* 0x0000a500ff087b82 */ /* 0x000e220000000800 */
[----:B------:R-:W-:Y:S02]  /*1970*/  WARPGROUP.DEPBAR.LE gsb0, 0x0 ;  /* 0x00008000000079c5 */ /* 0x000fe40000010000 */
[----:B0-----:R-:W-:-:S13]  /*1980*/  ISETP.GE.AND P0, PT, R8, 0x1, PT ;  /* 0x000000010800780c */ /* 0x001fda0003f06270 */
[----:B------:R-:W-:Y:S05]  /*1990*/  @!P0 BRA `(.L_x_24) ;  /* 0x00000000006c8947 */ /* 0x000fea0003800000 */
[----:B------:R-:W-:-:S04]  /*19a0*/  LOP3.LUT R9, R6, 0x1, RZ, 0xfc, !PT ;  /* 0x0000000106097812 */ /* 0x000fc800078efcff */
[----:B------:R-:W-:-:S13]  /*19b0*/  ISETP.NE.AND P0, PT, R9, 0x3, PT ;  /* 0x000000030900780c */ /* 0x000fda0003f05270 */
[----:B------:R-:W-:Y:S05]  /*19c0*/  @!P0 BRA `(.L_x_25) ;  /* 0x0000000000048947 */ /* 0x000fea0003800000 */
[----:B------:R-:W-:Y:S01]  /*19d0*/  BPT.TRAP 0x1 ;  /* 0x000000040000795c */ /* 0x000fe20000300000 */
.L_x_25:
[----:B------:R-:W-:Y:S01]  /*19e0*/  ISETP.NE.AND P0, PT, R7, RZ, PT ;  /* 0x000000ff0700720c */ /* 0x000fe20003f05270 */
[----:B------:R-:W-:Y:S01]  /*19f0*/  BSSY B0, `(.L_x_26) ;  /* 0x0000013000007945 */ /* 0x000fe20003800000 */
[----:B------:R-:W-:-:S11]  /*1a00*/  ISETP.GT.U32.AND P1, PT, R6, 0x1, PT ;  /* 0x000000010600780c */ /* 0x000fd60003f24070 */
[----:B------:R-:W-:Y:S05]  /*1a10*/  @!P0 BRA `(.L_x_27) ;  /* 0x0000000000408947 */ /* 0x000fea0003800000 */
[----:B------:R-:W-:Y:S01]  /*1a20*/  VIADD R8, R8, 0x1f ;  /* 0x0000001f08087836 */ /* 0x000fe20000000000 */
[----:B------:R-:W0:Y:S04]  /*1a30*/  S2R R11, SR_CgaCtaId ;  /* 0x00000000000b7919 */ /* 0x000e280000008800 */
[----:B------:R-:W-:-:S04]  /*1a40*/  SHF.R.S32.HI R7, RZ, 0x1f, R8 ;  /* 0x0000001fff077819 */ /* 0x000fc80000011408 */
[----:B------:R-:W-:Y:S02]  /*1a50*/  LEA.HI R7, R7, R8, RZ, 0x5 ;  /* 0x0000000807077211 */ /* 0x000fe400078f28ff */
[----:B------:R-:W-:Y:S02]  /*1a60*/  MOV R8, 0x400 ;  /* 0x0000040000087802 */ /* 0x000fe40000000f00 */
[----:B------:R-:W-:-:S04]  /*1a70*/  SHF.R.S32.HI R7, RZ, 0x5, R7 ;  /* 0x00000005ff077819 */ /* 0x000fc80000011407 */
[----:B------:R-:W-:-:S05]  /*1a80*/  VIMNMX R6, R7, 0x1, PT ;  /* 0x0000000107067848 */ /* 0x000fca0003fe0100 */
[----:B------:R-:W-:-:S05]  /*1a90*/  IMAD.IADD R9, R7, 0x1, -R6 ;  /* 0x0000000107097824 */ /* 0x000fca00078e0a06 */
[----:B------:R-:W-:-:S05]  /*1aa0*/  SHF.R.U32.HI R6, RZ, 0x2, R9 ;  /* 0x00000002ff067819 */ /* 0x000fca0000011609 */
[----:B------:R-:W-:Y:S01]  /*1ab0*/  IMAD.WIDE.U32 R6, R6, 0x24924925, RZ ;  /* 0x2492492506067825 */ /* 0x000fe200078e00ff */
[----:B0-----:R-:W-:-:S03]  /*1ac0*/  LEA R11, R11, R8, 0x18 ;  /* 0x000000080b0b7211 */ /* 0x001fc600078ec0ff */
[----:B------:R-:W-:-:S04]  /*1ad0*/  IMAD R6, R7, -0x1c, R9 ;  /* 0xffffffe407067824 */ /* 0x000fc800078e0209 */
[----:B------:R-:W-:-:S04]  /*1ae0*/  IMAD R6, R6, 0x8, R11 ;  /* 0x0000000806067824 */ /* 0x000fc800078e020b */
[----:B------:R-:W-:-:S05]  /*1af0*/  VIADD R7, R6, 0x380e0 ;  /* 0x000380e006077836 */ /* 0x000fca0000000000 */
[----:B------:R-:W-:-:S04]  /*1b00*/  PRMT R7, R4, 0x654, R7 ;  /* 0x0000065404077816 */ /* 0x000fc80000000007 */
[----:B------:R0:W-:Y:S03]  /*1b10*/  SYNCS.ARRIVE.TRANS64.RED.A1T0 RZ, [R7+URZ], RZ ;  /* 0x000000ff07ff79a7 */ /* 0x0001e6000810043f */
.L_x_27:
[----:B------:R-:W-:Y:S05]  /*1b20*/  BSYNC B0 ;  /* 0x0000000000007941 */ /* 0x000fea0003800000 */
.L_x_26:
[----:B------:R-:W-:Y:S05]  /*1b30*/  @P1 BRA `(.L_x_24) ;  /* 0x0000000000041947 */ /* 0x000fea0003800000 */
[----:B------:R-:W-:Y:S01]  /*1b40*/  BPT.TRAP 0x1 ;  /* 0x000000040000795c */ /* 0x000fe20000300000 */
.L_x_24:
[----:B------:R-:W0:Y:S01]  /*1b50*/  S2R R4, SR_TID.X ;  /* 0x0000000000047919 */ /* 0x000e220000002100 */
[----:B------:R-:W1:Y:S01]  /*1b60*/  LDC.64 R8, c[0x0][0x280] ;  /* 0x0000a000ff087b82 */ /* 0x000e620000000a00 */
[----:B------:R-:W4:Y:S07]  /*1b70*/  S2R R15, SR_CTAID.X ;  /* 0x00000000000f7919 */ /* 0x000f2e0000002500 */
[----:B------:R-:W1:Y:S01]  /*1b80*/  LDC.64 R60, c[0x0][0x658] ;  /* 0x00019600ff3c7b82 */ /* 0x000e620000000a00 */
[----:B0-----:R-:W-:-:S04]  /*1b90*/  SHF.R.S32.HI R7, RZ, 0x1f, R4 ;  /* 0x0000001fff077819 */ /* 0x001fc80000011404 */
[----:B------:R-:W-:-:S04]  /*1ba0*/  LEA.HI R7, R7, R4, RZ, 0x7 ;  /* 0x0000000407077211 */ /* 0x000fc800078f38ff */
[----:B------:R-:W-:-:S05]  /*1bb0*/  LOP3.LUT R7, R7, 0xffffff80, RZ, 0xc0, !PT ;  /* 0xffffff8007077812 */ /* 0x000fca00078ec0ff */
[----:B------:R-:W-:-:S05]  /*1bc0*/  IMAD.IADD R13, R4, 0x1, -R7 ;  /* 0x00000001040d7824 */ /* 0x000fca00078e0a07 */
[----:B------:R-:W-:-:S04]  /*1bd0*/  SHF.R.S32.HI R6, RZ, 0x1f, R13 ;  /* 0x0000001fff067819 */ /* 0x000fc8000001140d */
[CC--:B------:R-:W-:Y:S02]  /*1be0*/  LEA.HI R4, R6.reuse, R13.reuse, RZ, 0x2 ;  /* 0x0000000d06047211 */ /* 0x0c0fe400078f10ff */
[----:B------:R-:W-:Y:S02]  /*1bf0*/  LEA.HI R23, R6, R13, RZ, 0x5 ;  /* 0x0000000d06177211 */ /* 0x000fe400078f28ff */
[--C-:B------:R-:W-:Y:S02]  /*1c00*/  SHF.R.S32.HI R10, RZ, 0x2, R4.reuse ;  /* 0x00000002ff0a7819 */ /* 0x100fe40000011404 */
[----:B------:R-:W-:Y:S02]  /*1c10*/  SHF.R.S32.HI R7, RZ, 0x1f, R4 ;  /* 0x0000001fff077819 */ /* 0x000fe40000011404 */
[----:B------:R-:W-:Y:S02]  /*1c20*/  LOP3.LUT R56, R4, 0xfffffffc, RZ, 0xc0, !PT ;  /* 0xfffffffc04387812 */ /* 0x000fe400078ec0ff */
[----:B------:R-:W-:-:S02]  /*1c30*/  LEA.HI R7, R7, R10, RZ, 0x3 ;  /* 0x0000000a07077211 */ /* 0x000fc400078f18ff */
[----:B------:R-:W-:Y:S01]  /*1c40*/  SHF.R.S32.HI R23, RZ, 0x5, R23 ;  /* 0x00000005ff177819 */ /* 0x000fe20000011417 */
[----:B------:R-:W-:Y:S01]  /*1c50*/  IMAD.IADD R56, R13, 0x1, -R56 ;  /* 0x000000010d387824 */ /* 0x000fe200078e0a38 */
[----:B------:R-:W-:-:S03]  /*1c60*/  LOP3.LUT R7, R7, 0xfffffff8, RZ, 0xc0, !PT ;  /* 0xfffffff807077812 */ /* 0x000fc600078ec0ff */
[----:B------:R-:W-:Y:S02]  /*1c70*/  IMAD.SHL.U32 R14, R56, 0x2, RZ ;  /* 0x00000002380e7824 */ /* 0x000fe400078e00ff */
[----:B------:R-:W-:Y:S02]  /*1c80*/  IMAD.IADD R10, R10, 0x1, -R7 ;  /* 0x000000010a0a7824 */ /* 0x000fe400078e0a07 */
[----:B----4-:R-:W-:-:S03]  /*1c90*/  IMAD.SHL.U32 R7, R15, 0x40, RZ ;  /* 0x000000400f077824 */ /* 0x010fc600078e00ff */
[--C-:B------:R-:W-:Y:S02]  /*1ca0*/  SHF.R.S32.HI R11, RZ, 0x1f, R10.reuse ;  /* 0x0000001fff0b7819 */ /* 0x100fe4000001140a */
[----:B-1----:R-:W-:Y:S01]  /*1cb0*/  ISETP.GE.AND P0, PT, R7, R8, PT ;  /* 0x000000080700720c */ /* 0x002fe20003f06270 */
[----:B------:R-:W-:-:S04]  /*1cc0*/  IMAD.WIDE R12, R23, 0x10, R10 ;  /* 0x00000010170c7825 */ /* 0x000fc800078e020a */
[----:B------:R-:W-:Y:S01]  /*1cd0*/  IMAD.WIDE R12, R15, 0x40, R12 ;  /* 0x000000400f0c7825 */ /* 0x000fe200078e020c */
[----:B------:R-:W-:-:S07]  /*1ce0*/  SHF.R.S32.HI R15, RZ, 0x1f, R14 ;  /* 0x0000001fff0f7819 */ /* 0x000fce000001140e */
[----:B------:R-:W-:Y:S05]  /*1cf0*/  @P0 EXIT ;  /* 0x000000000000094d */ /* 0x000fea0003800000 */
[----:B------:R-:W-:Y:S01]  /*1d00*/  ULDC UR4, c[0x0][0x288] ;  /* 0x0000a20000047ab9 */ /* 0x000fe20000000800 */
[----:B------:R-:W-:Y:S01]  /*1d10*/  IMAD.SHL.U32 R4, R16, 0x40, RZ ;  /* 0x0000004010047824 */ /* 0x000fe200078e00ff */
[----:B------:R-:W-:Y:S01]  /*1d20*/  ISETP.GE.AND P0, PT, R5, UR4, PT ;  /* 0x0000000405007c0c */ /* 0x000fe2000bf06270 */
[-C--:B------:R-:W-:Y:S01]  /*1d30*/  IMAD.WIDE.U32 R18, R12, R60.reuse, R14 ;  /* 0x0000003c0c127225 */ /* 0x080fe200078e000e */
[----:B------:R-:W-:Y:S01]  /*1d40*/  SHF.R.S32.HI R17, RZ, 0x1f, R5 ;  /* 0x0000001fff117819 */ /* 0x000fe20000011405 */
[----:B------:R-:W-:Y:S01]  /*1d50*/  ULDC.64 UR4, c[0x0][0x660] ;  /* 0x0001980000047ab9 */ /* 0x000fe20000000a00 */
[C---:B------:R-:W-:Y:S01]  /*1d60*/  ISETP.GE.OR P0, PT, R4.reuse, R9, P0 ;  /* 0x000000090400720c */ /* 0x040fe20000706670 */
[----:B------:R-:W-:Y:S01]  /*1d70*/  IMAD R16, R13, R60, RZ ;  /* 0x0000003c0d107224 */ /* 0x000fe200078e02ff */
[----:B------:R-:W-:Y:S02]  /*1d80*/  SHF.R.S32.HI R6, RZ, 0x1f, R4 ;  /* 0x0000001fff067819 */ /* 0x000fe40000011404 */
[----:B------:R-:W-:Y:S01]  /*1d90*/  IADD3 R20, P1, R4, R18, RZ ;  /* 0x0000001204147210 */ /* 0x000fe20007f3e0ff */
[----:B------:R-:W-:-:S02]  /*1da0*/  IMAD R21, R12, R61, R16 ;  /* 0x0000003d0c157224 */ /* 0x000fc400078e0210 */
[----:B------:R-:W-:-:S03]  /*1db0*/  IMAD R16, R17, UR4, RZ ;  /* 0x0000000411107c24 */ /* 0x000fc6000f8e02ff */
[----:B------:R-:W-:-:S03]  /*1dc0*/  IADD3.X R21, R6, R19, R21, P1, !PT ;  /* 0x0000001306157210 */ /* 0x000fc60000ffe415 */
[----:B------:R-:W-:Y:S05]  /*1dd0*/  @P0 EXIT ;  /* 0x000000000000094d */ /* 0x000fea0003800000 */
[----:B------:R-:W-:Y:S01]  /*1de0*/  ULDC UR6, c[0x0][0x28c] ;  /* 0x0000a30000067ab9 */ /* 0x000fe20000000800 */
[----:B------:R-:W-:Y:S01]  /*1df0*/  SHF.R.S32.HI R18, RZ, 0x1f, R3 ;  /* 0x0000001fff127819 */ /* 0x000fe20000011403 */
[C---:B------:R-:W-:Y:S01]  /*1e00*/  IMAD R19, R5.reuse, UR5, R16 ;  /* 0x0000000505137c24 */ /* 0x040fe2000f8e0210 */
[----:B------:R-:W-:Y:S01]  /*1e10*/  ISETP.GE.AND P0, PT, R22, UR6, PT ;  /* 0x0000000616007c0c */ /* 0x000fe2000bf06270 */
[----:B------:R-:W-:Y:S01]  /*1e20*/  ULDC UR6, c[0x0][0x290] ;  /* 0x0000a40000067ab9 */ /* 0x000fe20000000800 */
[----:B------:R-:W-:Y:S01]  /*1e30*/  IMAD.WIDE.U32 R20, R5, UR4, R20 ;  /* 0x0000000405147c25 */ /* 0x000fe2000f8e0014 */
[----:B------:R-:W-:Y:S01]  /*1e40*/  ULDC.64 UR4, c[0x0][0x670] ;  /* 0x00019c0000047ab9 */ /* 0x000fe20000000a00 */
[----:B------:R-:W-:Y:S02]  /*1e50*/  ISETP.GE.OR P0, PT, R3, UR6, P0 ;  /* 0x0000000603007c0c */ /* 0x000fe40008706670 */
[----:B------:R-:W-:Y:S02]  /*1e60*/  IMAD.IADD R21, R21, 0x1, R19 ;  /* 0x0000000115157824 */ /* 0x000fe400078e0213 */
[----:B------:R-:W-:-:S02]  /*1e70*/  IMAD R16, R18, UR4, RZ ;  /* 0x0000000412107c24 */ /* 0x000fc4000f8e02ff */
[----:B------:R-:W-:-:S04]  /*1e80*/  IMAD.WIDE.U32 R20, R3, UR4, R20 ;  /* 0x0000000403147c25 */ /* 0x000fc8000f8e0014 */
[----:B------:R-:W-:Y:S01]  /*1e90*/  IMAD R19, R3, UR5, R16 ;  /* 0x0000000503137c24 */ /* 0x000fe2000f8e0210 */
[----:B------:R-:W-:Y:S01]  /*1ea0*/  SHF.R.S32.HI R16, RZ, 0x1f, R22 ;  /* 0x0000001fff107819 */ /* 0x000fe20000011416 */
[----:B------:R-:W-:Y:S01]  /*1eb0*/  IMAD R23, R23, -0x10, -R7 ;  /* 0xfffffff017177824 */ /* 0x000fe200078e0a07 */
[----:B------:R-:W-:Y:S06]  /*1ec0*/  @P0 EXIT ;  /* 0x000000000000094d */ /* 0x000fec0003800000 */
[----:B------:R-:W-:Y:S01]  /*1ed0*/  ULDC.64 UR4, c[0x0][0x668] ;  /* 0x00019a0000047ab9 */ /* 0x000fe20000000a00 */
[----:B------:R-:W-:Y:S01]  /*1ee0*/  IMAD R7, R56, -0x2, R9 ;  /* 0xfffffffe38077824 */ /* 0x000fe200078e0209 */
[----:B---3-5:R-:W-:Y:S01]  /*1ef0*/  FSETP.NEU.AND P1, PT, R2, RZ, PT ;  /* 0x000000ff0200720b */ /* 0x028fe20003f2d000 */
[----:B------:R-:W-:Y:S01]  /*1f00*/  IMAD.IADD R21, R21, 0x1, R19 ;  /* 0x0000000115157824 */ /* 0x000fe200078e0213 */
[----:B------:R-:W-:Y:S01]  /*1f10*/  IADD3 R8, R23, R8, -R10 ;  /* 0x0000000817087210 */ /* 0x000fe20007ffe80a */
[----:B------:R-:W-:Y:S02]  /*1f20*/  IMAD R9, R16, UR4, RZ ;  /* 0x0000000410097c24 */ /* 0x000fe4000f8e02ff */
[----:B------:R-:W-:-:S04]  /*1f30*/  IMAD.WIDE.U32 R10, R22, UR4, R20 ;  /* 0x00000004160a7c25 */ /* 0x000fc8000f8e0014 */
[----:B------:R-:W-:Y:S01]  /*1f40*/  IMAD R59, R22, UR5, R9 ;  /* 0x00000005163b7c24 */ /* 0x000fe2000f8e0209 */
[----:B------:R-:W-:Y:S01]  /*1f50*/  ULDC.64 UR4, c[0x0][0x640] ;  /* 0x0001900000047ab9 */ /* 0x000fe20000000a00 */
[----:B------:R-:W-:Y:S01]  /*1f60*/  IMAD.IADD R7, R7, 0x1, -R4 ;  /* 0x0000000107077824 */ /* 0x000fe200078e0a04 */
[----:B------:R-:W-:Y:S01]  /*1f70*/  SHF.L.U64.HI R9, R60, 0x3, R61 ;  /* 0x000000033c097819 */ /* 0x000fe2000001023d */
[----:B------:R-:W-:Y:S02]  /*1f80*/  IMAD R23, R16, UR4, RZ ;  /* 0x0000000410177c24 */ /* 0x000fe4000f8e02ff */
[----:B------:R-:W-:Y:S01]  /*1f90*/  IMAD.SHL.U32 R60, R60, 0x8, RZ ;  /* 0x000000083c3c7824 */ /* 0x000fe200078e00ff */
[----:B------:R-:W-:Y:S01]  /*1fa0*/  ISETP.GT.AND P0, PT, R7, RZ, PT ;  /* 0x000000ff0700720c */ /* 0x000fe20003f04270 */
[----:B------:R-:W-:Y:S02]  /*1fb0*/  IMAD R23, R22, UR5, R23 ;  /* 0x0000000516177c24 */ /* 0x000fe4000f8e0217 */
[----:B------:R-:W-:Y:S01]  /*1fc0*/  IMAD.IADD R59, R11, 0x1, R59 ;  /* 0x000000010b3b7824 */ /* 0x000fe200078e023b */
[----:B------:R-:W-:Y:S01]  /*1fd0*/  ISETP.GT.AND P2, PT, R8, RZ, P0 ;  /* 0x000000ff0800720c */ /* 0x000fe20000744270 */
[----:B------:R-:W-:-:S12]  /*1fe0*/  @!P1 BRA `(.L_x_28) ;  /* 0x0000001c00109947 */ /* 0x000fd80003800000 */
[----:B------:R-:W-:Y:S01]  /*1ff0*/  IADD3 R16, P1, R4, R14, RZ ;  /* 0x0000000e04107210 */ /* 0x000fe20007f3e0ff */
[----:B------:R-:W-:Y:S01]  /*2000*/  ULDC.64 UR6, c[0x0][0x638] ;  /* 0x00018e0000067ab9 */ /* 0x000fe20000000a00 */
[----:B------:R-:W-:Y:S01]  /*2010*/  ULDC.64 UR8, c[0x0][0x648] ;  /* 0x0001920000087ab9 */ /* 0x000fe20000000a00 */
[----:B------:R-:W-:Y:S01]  /*2020*/  IMAD R20, R17, UR6, RZ ;  /* 0x0000000611147c24 */ /* 0x000fe2000f8e02ff */
[----:B------:R-:W-:Y:S01]  /*2030*/  ULDC.64 UR10, c[0x0][0x630] ;  /* 0x00018c00000a7ab9 */ /* 0x000fe20000000a00 */
[----:B------:R-:W-:Y:S01]  /*2040*/  IMAD.X R17, R6, 0x1, R15, P1 ;  /* 0x0000000106117824 */ /* 0x000fe200008e060f */
[----:B------:R-:W-:Y:S01]  /*2050*/  ULDC.64 UR14, c[0x0][0x628] ;  /* 0x00018a00000e7ab9 */ /* 0x000fe20000000a00 */
[C---:B------:R-:W-:Y:S02]  /*2060*/  IMAD R11, R5.reuse, UR7, R20 ;  /* 0x00000007050b7c24 */ /* 0x040fe4000f8e0214 */
[----:B------:R-:W-:-:S04]  /*2070*/  IMAD.WIDE.U32 R16, R5, UR6, R16 ;  /* 0x0000000605107c25 */ /* 0x000fc8000f8e0010 */
[----:B------:R-:W-:Y:S02]  /*2080*/  IMAD R18, R18, UR8, RZ ;  /* 0x0000000812127c24 */ /* 0x000fe4000f8e02ff */
[----:B------:R-:W-:Y:S02]  /*2090*/  IMAD.IADD R17, R17, 0x1, R11 ;  /* 0x0000000111117824 */ /* 0x000fe400078e020b */
[C---:B------:R-:W-:Y:S02]  /*20a0*/  IMAD R61, R3.reuse, UR9, R18 ;  /* 0x00000009033d7c24 */ /* 0x040fe4000f8e0212 */
[----:B------:R-:W-:-:S04]  /*20b0*/  IMAD.WIDE.U32 R16, R3, UR8, R16 ;  /* 0x0000000803107c25 */ /* 0x000fc8000f8e0010 */
[----:B------:R-:W-:Y:S02]  /*20c0*/  IMAD.IADD R17, R17, 0x1, R61 ;  /* 0x0000000111117824 */ /* 0x000fe400078e023d */
[----:B------:R-:W-:Y:S02]  /*20d0*/  IMAD R21, R13, UR10, RZ ;  /* 0x0000000a0d157c24 */ /* 0x000fe4000f8e02ff */
[----:B------:R-:W-:-:S04]  /*20e0*/  IMAD.WIDE.U32 R16, R22, UR4, R16 ;  /* 0x0000000416107c25 */ /* 0x000fc8000f8e0010 */
[----:B------:R-:W-:Y:S02]  /*20f0*/  IMAD.IADD R19, R23, 0x1, R17 ;  /* 0x0000000117137824 */ /* 0x000fe400078e0211 */
[----:B------:R-:W-:Y:S02]  /*2100*/  IMAD.MOV.U32 R18, RZ, RZ, R16 ;  /* 0x000000ffff127224 */ /* 0x000fe400078e0010 */
[C---:B------:R-:W-:Y:S02]  /*2110*/  IMAD R62, R12.reuse, UR11, R21 ;  /* 0x0000000b0c3e7c24 */ /* 0x040fe4000f8e0215 */
[----:B------:R-:W-:-:S04]  /*2120*/  IMAD.WIDE.U32 R20, R12, UR10, R18 ;  /* 0x0000000a0c147c25 */ /* 0x000fc8000f8e0012 */
[----:B------:R-:W-:Y:S01]  /*2130*/  IMAD.IADD R21, R21, 0x1, R62 ;  /* 0x0000000115157824 */ /* 0x000fe200078e023e */
[----:B------:R-:W-:-:S04]  /*2140*/  LEA R64, P1, R20, UR14, 0x1 ;  /* 0x0000000e14407c11 */ /* 0x000fc8000f8208ff */
[----:B------:R-:W-:-:S05]  /*2150*/  LEA.HI.X R65, R20, UR15, R21, 0x1, P1 ;  /* 0x0000000f14417c11 */ /* 0x000fca00088f0c15 */
[----:B------:R0:W3:Y:S01]  /*2160*/  @P2 LDG.E.LTC128B.U16 R63, desc[UR12][R64.64] ;  /* 0x0000000c403f2981 */ /* 0x0000e2000c1e1520 */
[----:B------:R-:W-:Y:S01]  /*2170*/  IMAD.WIDE.U32 R20, R22, UR4, RZ ;  /* 0x0000000416147c25 */ /* 0x000fe2000f8e00ff */
[----:B------:R-:W-:Y:S01]  /*2180*/  ULDC.64 UR4, c[0x0][0x650] ;  /* 0x0001940000047ab9 */ /* 0x000fe20000000a00 */
[----:B------:R-:W-:Y:S01]  /*2190*/  ISETP.GT.AND P1, PT, R7, 0x1, PT ;  /* 0x000000010700780c */ /* 0x000fe20003f24270 */
[----:B------:R-:W-:Y:S01]  /*21a0*/  BSSY B0, `(.L_x_29) ;  /* 0x0000018000007945 */ /* 0x000fe20003800000 */
[----:B------:R-:W-:Y:S02]  /*21b0*/  IMAD.IADD R23, R21, 0x1, R23 ;  /* 0x0000000115177824 */ /* 0x000fe400078e0217 */
[----:B------:R-:W-:-:S04]  /*21c0*/  IMAD.MOV.U32 R22, RZ, RZ, R20 ;  /* 0x000000ffff167224 */ /* 0x000fc800078e0014 */
[----:B------:R-:W-:-:S04]  /*21d0*/  IMAD.WIDE.U32 R56, R12, UR10, R22 ;  /* 0x0000000a0c387c25 */ /* 0x000fc8000f8e0016 */
[----:B------:R-:W-:Y:S02]  /*21e0*/  IMAD.IADD R57, R62, 0x1, R57 ;  /* 0x000000013e397824 */ /* 0x000fe400078e0239 */
[----:B------:R-:W-:-:S04]  /*21f0*/  IMAD.WIDE.U32 R56, R3, UR8, R56 ;  /* 0x0000000803387c25 */ /* 0x000fc8000f8e0038 */
[----:B------:R-:W-:Y:S02]  /*2200*/  IMAD.IADD R57, R61, 0x1, R57 ;  /* 0x000000013d397824 */ /* 0x000fe400078e0239 */
[----:B------:R-:W-:-:S04]  /*2210*/  IMAD.WIDE.U32 R56, R5, UR6, R56 ;  /* 0x0000000605387c25 */ /* 0x000fc8000f8e0038 */
[----:B0-----:R-:W-:Y:S01]  /*2220*/  IMAD.IADD R65, R11, 0x1, R57 ;  /* 0x000000010b417824 */ /* 0x001fe200078e0239 */
[----:B------:R-:W-:Y:S02]  /*2230*/  IADD3 R64, P4, P5, R4, R56, R14 ;  /* 0x0000003804407210 */ /* 0x000fe40007d9e00e */
[----:B------:R-:W-:Y:S02]  /*2240*/  LEA R56, P3, R10, UR4, 0x1 ;  /* 0x000000040a387c11 */ /* 0x000fe4000f8608ff */
[----:B------:R-:W-:Y:S02]  /*2250*/  IADD3.X R65, R6, R65, R15, P4, P5 ;  /* 0x0000004106417210 */ /* 0x000fe400027ea40f */
[----:B------:R-:W-:Y:S02]  /*2260*/  LEA.HI.X R57, R10, UR5, R59, 0x1, P3 ;  /* 0x000000050a397c11 */ /* 0x000fe400098f0c3b */
[----:B------:R-:W-:Y:S02]  /*2270*/  ISETP.GT.AND P3, PT, R8, RZ, P1 ;  /* 0x000000ff0800720c */ /* 0x000fe40000f64270 */
[----:B------:R-:W-:-:S04]  /*2280*/  LEA R58, P4, R64, UR14, 0x1 ;  /* 0x0000000e403a7c11 */ /* 0x000fc8000f8808ff */
[----:B------:R-:W-:Y:S01]  /*2290*/  LEA.HI.X R59, R64, UR15, R65, 0x1, P4 ;  /* 0x0000000f403b7c11 */ /* 0x000fe2000a0f0c41 */
[C---:B---3--:R-:W-:Y:S01]  /*22a0*/  IMAD.U32 R67, R63.reuse, 0x10000, RZ ;  /* 0x000100003f437824 */ /* 0x048fe200078e00ff */
[----:B------:R-:W-:-:S03]  /*22b0*/  PRMT R10, R63, 0x7610, R10 ;  /* 0x000076103f0a7816 */ /* 0x000fc6000000000a */
[----:B------:R-:W-:-:S04]  /*22c0*/  FMUL R67, R67, R2 ;  /* 0x0000000243437220 */ /* 0x000fc80000400000 */
[----:B--2---:R-:W-:-:S05]  /*22d0*/  FFMA R67, R24, R0, R67 ;  /* 0x0000000018437223 */ /* 0x004fca0000000043 */
[----:B------:R-:W-:-:S05]  /*22e0*/  F2FP.BF16.F32.PACK_AB R67, RZ, R67 ;  /* 0x00000043ff43723e */ /* 0x000fca00000010ff */
[----:B------:R0:W-:Y:S01]  /*22f0*/  @P2 STG.E.U16 desc[UR12][R56.64], R67 ;  /* 0x0000004338002986 */ /* 0x0001e2000c10150c */
[----:B------:R-:W-:Y:S05]  /*2300*/  @!P3 BRA `(.L_x_30) ;  /* 0x000000000004b947 */ /* 0x000fea0003800000 */
[----:B------:R1:W5:Y:S02]  /*2310*/  LDG.E.LTC128B.U16 R10, desc[UR12][R58.64+0x2] ;  /* 0x0000020c3a0a7981 */ /* 0x000364000c1e1520 */
.L_x_30:
[----:B------:R-:W-:Y:S05]  /*2320*/  BSYNC B0 ;  /* 0x0000000000007941 */ /* 0x000fea0003800000 */
.L_x_29:
[----:B------:R-:W-:Y:S01]  /*2330*/  USHF.L.U32 UR5, UR10, 0x3, URZ ;  /* 0x000000030a057899 */ /* 0x000fe2000800063f */
[----:B-----5:R-:W-:Y:S01]  /*2340*/  IMAD.U32 R13, R10, 0x10000, RZ ;  /* 0x000100000a0d7824 */ /* 0x020fe200078e00ff */
[----:B------:R-:W-:Y:S01]  /*2350*/  USHF.L.U64.HI UR4, UR10, 0x3, UR11 ;  /* 0x000000030a047899 */ /* 0x000fe2000801020b */
[----:B------:R-:W-:Y:S01]  /*2360*/  ISETP.GT.AND P0, PT, R8, 0x8, P0 ;  /* 0x000000080800780c */ /* 0x000fe20000704270 */
[----:B------:R-:W-:Y:S02]  /*2370*/  @P3 IMAD.MOV.U32 R17, RZ, RZ, R57 ;  /* 0x000000ffff113224 */ /* 0x000fe400078e0039 */
[----:B------:R-:W-:Y:S01]  /*2380*/  FMUL R18, R13, R2 ;  /* 0x000000020d127220 */ /* 0x000fe20000400000 */
[----:B------:R-:W-:Y:S02]  /*2390*/  IMAD.U32 R64, RZ, RZ, UR5 ;  /* 0x00000005ff407e24 */ /* 0x000fe4000f8e00ff */
[----:B------:R-:W-:Y:S02]  /*23a0*/  IMAD.U32 R65, RZ, RZ, UR4 ;  /* 0x00000004ff417e24 */ /* 0x000fe4000f8e00ff */
[----:B------:R-:W-:Y:S01]  /*23b0*/  FFMA R18, R25, R0, R18 ;  /* 0x0000000019127223 */ /* 0x000fe20000000012 */
[----:B------:R-:W-:-:S04]  /*23c0*/  IMAD.WIDE.U32 R64, R12, UR10, R64 ;  /* 0x0000000a0c407c25 */ /* 0x000fc8000f8e0040 */
[----:B------:R-:W-:Y:S01]  /*23d0*/  F2FP.BF16.F32.PACK_AB R18, RZ, R18 ;  /* 0x00000012ff12723e */ /* 0x000fe200000010ff */
[----:B------:R-:W-:Y:S01]  /*23e0*/  IMAD.IADD R21, R62, 0x1, R65 ;  /* 0x000000013e157824 */ /* 0x000fe200078e0241 */
[----:B------:R-:W-:Y:S02]  /*23f0*/  IADD3 R16, P2, R16, R64, RZ ;  /* 0x0000004010107210 */ /* 0x000fe40007f5e0ff */
[----:B------:R-:W-:-:S03]  /*2400*/  PRMT R22, R18, 0x7610, R22 ;  /* 0x0000761012167816 */ /* 0x000fc60000000016 */
[----:B------:R-:W-:Y:S01]  /*2410*/  IMAD.X R19, R21, 0x1, R19, P2 ;  /* 0x0000000115137824 */ /* 0x000fe200010e0613 */
[----:B------:R-:W-:-:S04]  /*2420*/  LEA R12, P2, R16, UR14, 0x1 ;  /* 0x0000000e100c7c11 */ /* 0x000fc8000f8408ff */
[----:B------:R-:W-:Y:S01]  /*2430*/  LEA.HI.X R13, R16, UR15, R19, 0x1, P2 ;  /* 0x0000000f100d7c11 */ /* 0x000fe200090f0c13 */
[----:B------:R-:W-:-:S05]  /*2440*/  @P3 IMAD.MOV.U32 R16, RZ, RZ, R56 ;  /* 0x000000ffff103224 */ /* 0x000fca00078e0038 */
[----:B------:R2:W-:Y:S04]  /*2450*/  @P3 STG.E.U16 desc[UR12][R16.64+0x2], R22 ;  /* 0x0000021610003986 */ /* 0x0005e8000c10150c */
[----:B------:R-:W3:Y:S01]  /*2460*/  @P0 LDG.E.LTC128B.U16 R10, desc[UR12][R12.64] ;  /* 0x0000000c0c0a0981 */ /* 0x000ee2000c1e1520 */
[----:B------:R-:W-:Y:S01]  /*2470*/  IADD3 R18, P2, R20, R64, RZ ;  /* 0x0000004014127210 */ /* 0x000fe20007f5e0ff */
[----:B------:R-:W-:Y:S01]  /*2480*/  BSSY B0, `(.L_x_31) ;  /* 0x0000015000007945 */ /* 0x000fe20003800000 */
[----:B------:R-:W-:Y:S02]  /*2490*/  SHF.L.U64.HI R9, R60, 0x1, R9 ;  /* 0x000000013c097819 */ /* 0x000fe40000010209 */
[----:B------:R-:W-:Y:S01]  /*24a0*/  ISETP.GT.AND P1, PT, R8, 0x8, P1 ;  /* 0x000000080800780c */ /* 0x000fe20000f24270 */
[----:B------:R-:W-:-:S02]  /*24b0*/  IMAD.X R19, R21, 0x1, R23, P2 ;  /* 0x0000000115137824 */ /* 0x000fc400010e0617 */
[----:B------:R-:W-:-:S04]  /*24c0*/  IMAD.WIDE.U32 R18, R3, UR8, R18 ;  /* 0x0000000803127c25 */ /* 0x000fc8000f8e0012 */
[----:B------:R-:W-:Y:S02]  /*24d0*/  IMAD.IADD R19, R61, 0x1, R19 ;  /* 0x000000013d137824 */ /* 0x000fe400078e0213 */
[----:B------:R-:W-:-:S04]  /*24e0*/  IMAD.WIDE.U32 R18, R5, UR6, R18 ;  /* 0x0000000605127c25 */ /* 0x000fc8000f8e0012 */
[----:B------:R-:W-:Y:S01]  /*24f0*/  IMAD.IADD R11, R11, 0x1, R19 ;  /* 0x000000010b0b7824 */ /* 0x000fe200078e0213 */
[----:B------:R-:W-:-:S04]  /*2500*/  IADD3 R5, P2, P3, R4, R18, R14 ;  /* 0x0000001204057210 */ /* 0x000fc80007b5e00e */
[----:B------:R-:W-:Y:S02]  /*2510*/  IADD3.X R6, R6, R11, R15, P2, P3 ;  /* 0x0000000b06067210 */ /* 0x000fe400017e640f */
[----:B------:R-:W-:Y:S02]  /*2520*/  LEA R60, P2, R60, R56, 0x1 ;  /* 0x000000383c3c7211 */ /* 0x000fe400078408ff */
[----:B------:R-:W-:-:S03]  /*2530*/  LEA R4, P3, R5, UR14, 0x1 ;  /* 0x0000000e05047c11 */ /* 0x000fc6000f8608ff */
[----:B------:R-:W-:Y:S01]  /*2540*/  IMAD.X R61, R9, 0x1, R57, P2 ;  /* 0x00000001093d7824 */ /* 0x000fe200010e0639 */
[----:B------:R-:W-:Y:S01]  /*2550*/  LEA.HI.X R5, R5, UR15, R6, 0x1, P3 ;  /* 0x0000000f05057c11 */ /* 0x000fe200098f0c06 */
[----:B---3--:R-:W-:-:S04]  /*2560*/  IMAD.U32 R3, R10, 0x10000, RZ ;  /* 0x000100000a037824 */ /* 0x008fc800078e00ff */
[----:B------:R-:W-:-:S04]  /*2570*/  FMUL R3, R3, R2 ;  /* 0x0000000203037220 */ /* 0x000fc80000400000 */
[----:B------:R-:W-:-:S05]  /*2580*/  FFMA R3, R26, R0, R3 ;  /* 0x000000001a037223 */ /* 0x000fca0000000003 */
[----:B------:R-:W-:-:S05]  /*2590*/  F2FP.BF16.F32.PACK_AB R3, RZ, R3 ;  /* 0x00000003ff03723e */ /* 0x000fca00000010ff */
[----:B------:R2:W-:Y:S01]  /*25a0*/  @P0 STG.E.U16 desc[UR12][R60.64], R3 ;  /* 0x000000033c000986 */ /* 0x0005e2000c10150c */
[----:B------:R-:W-:Y:S05]  /*25b0*/  @!P1 BRA `(.L_x_32) ;  /* 0x0000000000049947 */ /* 0x000fea0003800000 */
[----:B------:R3:W5:Y:S02]  /*25c0*/  LDG.E.LTC128B.U16 R10, desc[UR12][R4.64+0x2] ;  /* 0x0000020c040a7981 */ /* 0x000764000c1e1520 */
.L_x_32:
[----:B------:R-:W-:Y:S05]  /*25d0*/  BSYNC B0 ;  /* 0x0000000000007941 */ /* 0x000fea0003800000 */
.L_x_31:
[----:B--2--5:R-:W-:Y:S01]  /*25e0*/  IMAD.U32 R3, R10, 0x10000, RZ ;  /* 0x000100000a037824 */ /* 0x024fe200078e00ff */
[----:B------:R-:W-:Y:S01]  /*25f0*/  ISETP.GT.AND P0, PT, R7, 0x8, PT ;  /* 0x000000080700780c */ /* 0x000fe20003f04270 */
[----:B------:R-:W-:Y:S01]  /*2600*/  @P1 IMAD.MOV.U32 R12, RZ, RZ, R60 ;  /* 0x000000ffff0c1224 */ /* 0x000fe200078e003c */
[----:B------:R-:W-:Y:S01]  /*2610*/  BSSY B0, `(.L_x_33) ;  /* 0x000000a000007945 */ /* 0x000fe20003800000 */
[----:B------:R-:W-:Y:S01]  /*2620*/  FMUL R6, R3, R2 ;  /* 0x0000000203067220 */ /* 0x000fe20000400000 */
[----:B------:R-:W-:Y:S01]  /*2630*/  @P1 IMAD.MOV.U32 R13, RZ, RZ, R61 ;  /* 0x000000ffff0d1224 */ /* 0x000fe200078e003d */
[----:B------:R-:W-:Y:S02]  /*2640*/  ISETP.GT.AND P2, PT, R8, RZ, P0 ;  /* 0x000000ff0800720c */ /* 0x000fe40000744270 */
[----:B------:R-:W-:Y:S01]  /*2650*/  FFMA R6, R27, R0, R6 ;  /* 0x000000001b067223 */ /* 0x000fe20000000006 */
[----:B------:R-:W-:-:S04]  /*2660*/  PRMT R3, R10, 0x7610, R3 ;  /* 0x000076100a037816 */ /* 0x000fc80000000003 */
[----:B------:R-:W-:-:S05]  /*2670*/  F2FP.BF16.F32.PACK_AB R6, RZ, R6 ;  /* 0x00000006ff06723e */ /* 0x000fca00000010ff */
[----:B------:R2:W-:Y:S01]  /*2680*/  @P1 STG.E.U16 desc[UR12][R12.64+0x2], R6 ;  /* 0x000002060c001986 */ /* 0x0005e2000c10150c */
[----:B------:R-:W-:Y:S05]  /*2690*/  @!P2 BRA `(.L_x_34) ;  /* 0x000000000004a947 */ /* 0x000fea0003800000 */
[----:B------:R4:W5:Y:S02]  /*26a0*/  LDG.E.LTC128B.U16 R3, desc[UR12][R58.64+0x10] ;  /* 0x0000100c3a037981 */ /* 0x000964000c1e1520 */
.L_x_34:
[----:B------:R-:W-:Y:S05]  /*26b0*/  BSYNC B0 ;  /* 0x0000000000007941 */ /* 0x000fea0003800000 */
.L_x_33:
[----:B-----5:R-:W-:Y:S01]  /*26c0*/  IMAD.U32 R9, R3, 0x10000, RZ ;  /* 0x0001000003097824 */ /* 0x020fe200078e00ff */
[----:B------:R-:W-:Y:S01]  /*26d0*/  ISETP.GT.AND P1, PT, R7, 0x9, PT ;  /* 0x000000090700780c */ /* 0x000fe20003f24270 */
[----:B------:R-:W-:Y:S01]  /*26e0*/  @P2 IMAD.MOV.U32 R10, RZ, RZ, R56 ;  /* 0x000000ffff0a2224 */ /* 0x000fe200078e0038 */
[----:B------:R-:W-:Y:S01]  /*26f0*/  BSSY B0, `(.L_x_35) ;  /* 0x0000009000007945 */ /* 0x000fe20003800000 */
[----:B------:R-:W-:Y:S01]  /*2700*/  FMUL R9, R9, R2 ;  /* 0x0000000209097220 */ /* 0x000fe20000400000 */
[----:B------:R-:W-:Y:S01]  /*2710*/  @P2 IMAD.MOV.U32 R11, RZ, RZ, R57 ;  /* 0x000000ffff0b2224 */ /* 0x000fe200078e0039 */
[----:B------:R-:W-:Y:S02]  /*2720*/  ISETP.GT.AND P3, PT, R8, RZ, P1 ;  /* 0x000000ff0800720c */ /* 0x000fe40000f64270 */
[----:B------:R-:W-:-:S05]  /*2730*/  FFMA R9, R28, R0, R9 ;  /* 0x000000001c097223 */ /* 0x000fca0000000009 */
[----:B------:R-:W-:-:S05]  /*2740*/  F2FP.BF16.F32.PACK_AB R9, RZ, R9 ;  /* 0x00000009ff09723e */ /* 0x000fca00000010ff */
[----:B------:R0:W-:Y:S01]  /*2750*/  @P2 STG.E.U16 desc[UR12][R10.64+0x10], R9 ;  /* 0x000010090a002986 */ /* 0x0001e2000c10150c */
[----:B------:R-:W-:Y:S05]  /*2760*/  @!P3 BRA `(.L_x_36) ;  /* 0x000000000004b947 */ /* 0x000fea0003800000 */
[----:B------:R0:W5:Y:S02]  /*2770*/  LDG.E.LTC128B.U16 R3, desc[UR12][R58.64+0x12] ;  /* 0x0000120c3a037981 */ /* 0x000164000c1e1520 */
.L_x_36:
[----:B------:R-:W-:Y:S05]  /*2780*/  BSYNC B0 ;  /* 0x0000000000007941 */ /* 0x000fea0003800000 */
.L_x_35:
[----:B0----5:R-:W-:Y:S01]  /*2790*/  IMAD.U32 R9, R3, 0x10000, RZ ;  /* 0x0001000003097824 */ /* 0x021fe200078e00ff */
[----:B------:R-:W-:Y:S01]  /*27a0*/  ISETP.GT.AND P0, PT, R8, 0x8, P0 ;  /* 0x000000080800780c */ /* 0x000fe20000704270 */
[----:B------:R-:W-:Y:S01]  /*27b0*/  @P3 IMAD.MOV.U32 R10, RZ, RZ, R56 ;  /* 0x000000ffff0a3224 */ /* 0x000fe200078e0038 */
[----:B------:R-:W-:Y:S01]  /*27c0*/  BSSY B0, `(.L_x_37) ;  /* 0x0000008000007945 */ /* 0x000fe20003800000 */
[----:B--2---:R-:W-:Y:S01]  /*27d0*/  FMUL R6, R9, R2 ;  /* 0x0000000209067220 */ /* 0x004fe20000400000 */
[----:B------:R-:W-:-:S03]  /*27e0*/  @P3 IMAD.MOV.U32 R11, RZ, RZ, R57 ;  /* 0x000000ffff0b3224 */ /* 0x000fc600078e0039 */
[----:B------:R-:W-:-:S05]  /*27f0*/  FFMA R6, R29, R0, R6 ;  /* 0x000000001d067223 */ /* 0x000fca0000000006 */
[----:B------:R-:W-:-:S05]  /*2800*/  F2FP.BF16.F32.PACK_AB R6, RZ, R6 ;  /* 0x00000006ff06723e */ /* 0x000fca00000010ff */
[----:B------:R0:W-:Y:S01]  /*2810*/  @P3 STG.E.U16 desc[UR12][R10.64+0x12], R6 ;  /* 0x000012060a003986 */ /* 0x0001e2000c10150c */
[----:B------:R-:W-:Y:S05]  /*2820*/  @!P0 BRA `(.L_x_38) ;  /* 0x0000000000048947 */ /* 0x000fea0003800000 */
[----:B------:R2:W5:Y:S02]  /*2830*/  LDG.E.LTC128B.U16 R3, desc[UR12][R4.64+0x10] ;  /* 0x0000100c04037981 */ /* 0x000564000c1e1520 */
.L_x_38:
[----:B------:R-:W-:Y:S05]  /*2840*/  BSYNC B0 ;  /* 0x0000000000007941 */ /* 0x000fea0003800000 */
.L_x_37:
[----:B-----5:R-:W-:Y:S01]  /*2850*/  IMAD.U32 R9, R3, 0x10000, RZ ;  /* 0x0001000003097824 */ /* 0x020fe200078e00ff */
[----:B------:R-:W-:Y:S01]  /*2860*/  ISETP.GT.AND P1, PT, R8, 0x8, P1 ;  /* 0x000000080800780c */ /* 0x000fe20000f24270 */
[----:B0-----:R-:W-:Y:S01]  /*2870*/  @P0 IMAD.MOV.U32 R10, RZ, RZ, R60 ;  /* 0x000000ffff0a0224 */ /* 0x001fe200078e003c */
[----:B------:R-:W-:Y:S01]  /*2880*/  BSSY B0, `(.L_x_39) ;  /* 0x0000008000007945 */ /* 0x000fe20003800000 */
[----:B------:R-:W-:Y:S01]  /*2890*/  FMUL R9, R9, R2 ;  /* 0x0000000209097220 */ /* 0x000fe20000400000 */
[----:B------:R-:W-:-:S03]  /*28a0*/  @P0 IMAD.MOV.U32 R11, RZ, RZ, R61 ;  /* 0x000000ffff0b0224 */ /* 0x000fc600078e003d */
[----:B------:R-:W-:-:S05]  /*28b0*/  FFMA R9, R30, R0, R9 ;  /* 0x000000001e097223 */ /* 0x000fca0000000009 */
[----:B------:R-:W-:-:S05]  /*28c0*/  F2FP.BF16.F32.PACK_AB R9, RZ, R9 ;  /* 0x00000009ff09723e */ /* 0x000fca00000010ff */
[----:B------:R0:W-:Y:S01]  /*28d0*/  @P0 STG.E.U16 desc[UR12][R10.64+0x10], R9 ;  /* 0x000010090a000986 */ /* 0x0001e2000c10150c */
[----:B------:R-:W-:Y:S05]  /*28e0*/  @!P1 BRA `(.L_x_40) ;  /* 0x0000000000049947 */ /* 0x000fea0003800000 */
[----:B------:R0:W5:Y:S02]  /*28f0*/  LDG.E.LTC128B.U16 R3, desc[UR12][R4.64+0x12] ;  /* 0x0000120c04037981 */ /* 0x000164000c1e1520 */
.L_x_40:
[----:B------:R-:W-:Y:S05]  /*2900*/  BSYNC B0 ;  /* 0x0000000000007941 */ /* 0x000fea0003800000 */
.L_x_39:
[----:B0----5:R-:W-:Y:S01]  /*2910*/  IMAD.U32 R9, R3, 0x10000, RZ ;  /* 0x0001000003097824 */ /* 0x021fe200078e00ff */
        /* <DEDUP_REMOVED lines=11> */
.L_x_42:
[----:B------:R-:W-:Y:S05]  /*29d0*/  BSYNC B0 ;  /* 0x0000000000007941 */ /* 0x000fea0003800000 */
.L_x_41:
[----:B-----5:R-:W-:Y:S01]  /*29e0*/  IMAD.U32 R9, R3, 0x10000, RZ ;  /* 0x0001000003097824 */ /* 0x020fe200078e00ff */
[----:B------:R-:W-:Y:S01]  /*29f0*/  ISETP.GT.AND P1, PT, R7, 0x11, PT ;  /* 0x000000110700780c */ /* 0x000fe20003f24270 */
[----:B0-----:R-:W-:Y:S01]  /*2a00*/  @P2 IMAD.MOV.U32 R10, RZ, RZ, R56 ;  /* 0x000000ffff0a2224 */ /* 0x001fe200078e0038 */
        /* <DEDUP_REMOVED lines=9> */
.L_x_44:
[----:B------:R-:W-:Y:S05]  /*2aa0*/  BSYNC B0 ;  /* 0x0000000000007941 */ /* 0x000fea0003800000 */
.L_x_43:
[----:B0----5:R-:W-:Y:S01]  /*2ab0*/  IMAD.U32 R9, R3, 0x10000, RZ ;  /* 0x0001000003097824 */ /* 0x021fe200078e00ff */
[----:B------:R-:W-:Y:S01]  /*2ac0*/  ISETP.GT.AND P0, PT, R8, 0x8, P0 ;  /* 0x000000080800780c */ /* 0x000fe20000704270 */
[----:B------:R-:W-:Y:S01]  /*2ad0*/  @P3 IMAD.MOV.U32 R10, RZ, RZ, R56 ;  /* 0x000000ffff0a3224 */ /* 0x000fe200078e0038 */
        /* <DEDUP_REMOVED lines=8> */
.L_x_46:
[----:B------:R-:W-:Y:S05]  /*2b60*/  BSYNC B0 ;  /* 0x0000000000007941 */ /* 0x000fea0003800000 */
.L_x_45:
        /* <DEDUP_REMOVED lines=11> */
.L_x_48:
[----:B------:R-:W-:Y:S05]  /*2c20*/  BSYNC B0 ;  /* 0x0000000000007941 */ /* 0x000fea0003800000 */
.L_x_47:
        /* <DEDUP_REMOVED lines=12> */
.L_x_50:
[----:B------:R-:W-:Y:S05]  /*2cf0*/  BSYNC B0 ;  /* 0x0000000000007941 */ /* 0x000fea0003800000 */
.L_x_49:
        /* <DEDUP_REMOVED lines=12> */
.L_x_52:
[----:B------:R-:W-:Y:S05]  /*2dc0*/  BSYNC B0 ;  /* 0x0000000000007941 */ /* 0x000fea0003800000 */
.L_x_51:
        /* <DEDUP_REMOVED lines=11> */
.L_x_54:
[----:B------:R-:W-:Y:S05]  /*2e80*/  BSYNC B0 ;  /* 0x0000000000007941 */ /* 0x000fea0003800000 */
.L_x_53:
        /* <DEDUP_REMOVED lines=11> */
.L_x_56:
[----:B------:R-:W-:Y:S05]  /*2f40*/  BSYNC B0 ;  /* 0x0000000000007941 */ /* 0x000fea0003800000 */
.L_x_55:
        /* <DEDUP_REMOVED lines=12> */
.L_x_58:
[----:B------:R-:W-:Y:S05]  /*3010*/  BSYNC B0 ;  /* 0x0000000000007941 */ /* 0x000fea0003800000 */
.L_x_57:
        /* <DEDUP_REMOVED lines=12> */
.L_x_60:
[----:B------:R-:W-:Y:S05]  /*30e0*/  BSYNC B0 ;  /* 0x0000000000007941 */ /* 0x000fea0003800000 */
.L_x_59:
        /* <DEDUP_REMOVED lines=11> */
.L_x_62:
[----:B------:R-:W-:Y:S05]  /*31a0*/  BSYNC B0 ;  /* 0x0000000000007941 */ /* 0x000fea0003800000 */
.L_x_61:
        /* <DEDUP_REMOVED lines=11> */
.L_x_64:
[----:B------:R-:W-:Y:S05]  /*3260*/  BSYNC B0 ;  /* 0x0000000000007941 */ /* 0x000fea0003800000 */
.L_x_63:
        /* <DEDUP_REMOVED lines=12> */
.L_x_66:
[----:B------:R-:W-:Y:S05]  /*3330*/  BSYNC B0 ;  /* 0x0000000000007941 */ /* 0x000fea0003800000 */
.L_x_65:
        /* <DEDUP_REMOVED lines=12> */
.L_x_68:
[----:B------:R-:W-:Y:S05]  /*3400*/  BSYNC B0 ;  /* 0x0000000000007941 */ /* 0x000fea0003800000 */
.L_x_67:
        /* <DEDUP_REMOVED lines=11> */
.L_x_70:
[----:B------:R-:W-:Y:S05]  /*34c0*/  BSYNC B0 ;  /* 0x0000000000007941 */ /* 0x000fea0003800000 */
.L_x_69:
        /* <DEDUP_REMOVED lines=11> */
.L_x_72:
[----:B------:R-:W-:Y:S05]  /*3580*/  BSYNC B0 ;  /* 0x0000000000007941 */ /* 0x000fea0003800000 */
.L_x_71:
        /* <DEDUP_REMOVED lines=12> */
.L_x_74:
[----:B------:R-:W-:Y:S05]  /*3650*/  BSYNC B0 ;  /* 0x0000000000007941 */ /* 0x000fea0003800000 */
.L_x_73:
        /* <DEDUP_REMOVED lines=12> */
.L_x_76:
[----:B------:R-:W-:Y:S05]  /*3720*/  BSYNC B0 ;  /* 0x0000000000007941 */ /* 0x000fea0003800000 */
.L_x_75:
        /* <DEDUP_REMOVED lines=11> */
.L_x_78:
[----:B------:R-:W-:Y:S05]  /*37e0*/  BSYNC B0 ;  /* 0x0000000000007941 */ /* 0x000fea0003800000 */
.L_x_77:
        /* <DEDUP_REMOVED lines=11> */
.L_x_80:
[----:B------:R-:W-:Y:S05]  /*38a0*/  BSYNC B0 ;  /* 0x0000000000007941 */ /* 0x000fea0003800000 */
.L_x_79:
        /* <DEDUP_REMOVED lines=12> */
.L_x_82:
[----:B------:R-:W-:Y:S05]  /*3970*/  BSYNC B0 ;  /* 0x0000000000007941 */ /* 0x000fea0003800000 */
.L_x_81:
        /* <DEDUP_REMOVED lines=12> */
.L_x_84:
[----:B------:R-:W-:Y:S05]  /*3a40*/  BSYNC B0 ;  /* 0x0000000000007941 */ /* 0x000fea0003800000 */
.L_x_83:
[----:B0----5:R-:W-:Y:S01]  /*3a50*/  IMAD.U32 R7, R3, 0x10000, RZ ;  /* 0x0001000003077824 */ /* 0x021fe200078e00ff */
[----:B------:R-:W-:Y:S01]  /*3a60*/  ISETP.GT.AND P0, PT, R8, 0x8, P0 ;  /* 0x000000080800780c */ /* 0x000fe20000704270 */
[----:B------:R-:W-:Y:S02]  /*3a70*/  BSSY B0, `(.L_x_85) ;  /* 0x0000007000007945 */ /* 0x000fe40003800000 */
[----:B------:R-:W-:-:S04]  /*3a80*/  FMUL R6, R7, R2 ;  /* 0x0000000207067220 */ /* 0x000fc80000400000 */
[----:B------:R-:W-:-:S05]  /*3a90*/  FFMA R6, R53, R0, R6 ;  /* 0x0000000035067223 */ /* 0x000fca0000000006 */
[----:B------:R-:W-:-:S05]  /*3aa0*/  F2FP.BF16.F32.PACK_AB R6, RZ, R6 ;  /* 0x00000006ff06723e */ /* 0x000fca00000010ff */
[----:B------:R0:W-:Y:S01]  /*3ab0*/  @P3 STG.E.U16 desc[UR12][R56.64+0x72], R6 ;  /* 0x0000720638003986 */ /* 0x0001e2000c10150c */
[----:B------:R-:W-:Y:S05]  /*3ac0*/  @!P0 BRA `(.L_x_86) ;  /* 0x0000000000048947 */ /* 0x000fea0003800000 */
[----:B------:R0:W5:Y:S02]  /*3ad0*/  LDG.E.LTC128B.U16 R3, desc[UR12][R4.64+0x70] ;  /* 0x0000700c04037981 */ /* 0x000164000c1e1520 */
.L_x_86:
[----:B------:R-:W-:Y:S05]  /*3ae0*/  BSYNC B0 ;  /* 0x0000000000007941 */ /* 0x000fea0003800000 */
.L_x_85:
[----:B-----5:R-:W-:Y:S01]  /*3af0*/  IMAD.U32 R7, R3, 0x10000, RZ ;  /* 0x0001000003077824 */ /* 0x020fe200078e00ff */
[----:B------:R-:W-:Y:S01]  /*3b00*/  ISETP.GT.AND P1, PT, R8, 0x8, P1 ;  /* 0x000000080800780c */ /* 0x000fe20000f24270 */
[----:B0-----:R-:W-:Y:S01]  /*3b10*/  @P0 IMAD.MOV.U32 R6, RZ, RZ, R60 ;  /* 0x000000ffff060224 */ /* 0x001fe200078e003c */
[----:B------:R-:W-:Y:S01]  /*3b20*/  BSSY B0, `(.L_x_87) ;  /* 0x0000009000007945 */ /* 0x000fe20003800000 */
[----:B------:R-:W-:-:S04]  /*3b30*/  FMUL R7, R7, R2 ;  /* 0x0000000207077220 */ /* 0x000fc80000400000 */
[----:B------:R-:W-:-:S05]  /*3b40*/  FFMA R7, R54, R0, R7 ;  /* 0x0000000036077223 */ /* 0x000fca0000000007 */
[----:B------:R-:W-:-:S04]  /*3b50*/  F2FP.BF16.F32.PACK_AB R7, RZ, R7 ;  /* 0x00000007ff07723e */ /* 0x000fc800000010ff */
[----:B------:R-:W-:Y:S01]  /*3b60*/  PRMT R8, R7, 0x7610, R8 ;  /* 0x0000761007087816 */ /* 0x000fe20000000008 */
[----:B------:R-:W-:-:S05]  /*3b70*/  @P0 IMAD.MOV.U32 R7, RZ, RZ, R61 ;  /* 0x000000ffff070224 */ /* 0x000fca00078e003d */
[----:B------:R0:W-:Y:S01]  /*3b80*/  @P0 STG.E.U16 desc[UR12][R6.64+0x70], R8 ;  /* 0x0000700806000986 */ /* 0x0001e2000c10150c */
[----:B------:R-:W-:Y:S05]  /*3b90*/  @!P1 BRA `(.L_x_88) ;  /* 0x0000000000049947 */ /* 0x000fea0003800000 */
[----:B------:R0:W5:Y:S02]  /*3ba0*/  LDG.E.LTC128B.U16 R3, desc[UR12][R4.64+0x72] ;  /* 0x0000720c04037981 */ /* 0x000164000c1e1520 */
.L_x_88:
[----:B------:R-:W-:Y:S05]  /*3bb0*/  BSYNC B0 ;  /* 0x0000000000007941 */ /* 0x000fea0003800000 */
.L_x_87:
[----:B-----5:R-:W-:-:S04]  /*3bc0*/  IMAD.U32 R3, R3, 0x10000, RZ ;  /* 0x0001000003037824 */ /* 0x020fc800078e00ff */
[----:B------:R-:W-:-:S04]  /*3bd0*/  FMUL R2, R3, R2 ;  /* 0x0000000203027220 */ /* 0x000fc80000400000 */
[----:B------:R-:W-:Y:S01]  /*3be0*/  FFMA R2, R55, R0, R2 ;  /* 0x0000000037027223 */ /* 0x000fe20000000002 */
[----:B------:R-:W-:Y:S06]  /*3bf0*/  @!P1 EXIT ;  /* 0x000000000000994d */ /* 0x000fec0003800000 */
[----:B------:R-:W-:-:S05]  /*3c00*/  F2FP.BF16.F32.PACK_AB R2, RZ, R2 ;  /* 0x00000002ff02723e */ /* 0x000fca00000010ff */
[----:B------:R-:W-:Y:S01]  /*3c10*/  STG.E.U16 desc[UR12][R60.64+0x72], R2 ;  /* 0x000072023c007986 */ /* 0x000fe2000c10150c */
[----:B------:R-:W-:Y:S05]  /*3c20*/  EXIT ;  /* 0x000000000000794d */ /* 0x000fea0003800000 */
.L_x_28:
[----:B------:R-:W-:Y:S01]  /*3c30*/  ISETP.GT.AND P3, PT, R7, 0x1, PT ;  /* 0x000000010700780c */ /* 0x000fe20003f64270 */
[----:B------:R-:W-:Y:S01]  /*3c40*/  ULDC.64 UR4, c[0x0][0x650] ;  /* 0x0001940000047ab9 */ /* 0x000fe20000000a00 */
[-C--:B--2---:R-:W-:Y:S01]  /*3c50*/  FMUL R24, R24, R0.reuse ;  /* 0x0000000018187220 */ /* 0x084fe20000400000 */
[-C--:B------:R-:W-:Y:S01]  /*3c60*/  FMUL R25, R25, R0.reuse ;  /* 0x0000000019197220 */ /* 0x080fe20000400000 */
[----:B------:R-:W-:Y:S01]  /*3c70*/  ISETP.GT.AND P1, PT, R8, RZ, P3 ;  /* 0x000000ff0800720c */ /* 0x000fe20001f24270 */
[-C--:B------:R-:W-:Y:S01]  /*3c80*/  FMUL R26, R26, R0.reuse ;  /* 0x000000001a1a7220 */ /* 0x080fe20000400000 */
[----:B------:R-:W-:Y:S01]  /*3c90*/  LEA R2, P4, R10, UR4, 0x1 ;  /* 0x000000040a027c11 */ /* 0x000fe2000f8808ff */
[----:B------:R-:W-:Y:S01]  /*3ca0*/  FMUL R27, R27, R0 ;  /* 0x000000001b1b7220 */ /* 0x000fe20000400000 */
[----:B------:R-:W-:Y:S01]  /*3cb0*/  F2FP.BF16.F32.PACK_AB R24, RZ, R24 ;  /* 0x00000018ff18723e */ /* 0x000fe200000010ff */
[-C--:B------:R-:W-:Y:S01]  /*3cc0*/  FMUL R28, R28, R0.reuse ;  /* 0x000000001c1c7220 */ /* 0x080fe20000400000 */
[----:B------:R-:W-:Y:S01]  /*3cd0*/  LEA.HI.X R3, R10, UR5, R59, 0x1, P4 ;  /* 0x000000050a037c11 */ /* 0x000fe2000a0f0c3b */
[-C--:B------:R-:W-:Y:S01]  /*3ce0*/  FMUL R29, R29, R0.reuse ;  /* 0x000000001d1d7220 */ /* 0x080fe20000400000 */
[----:B------:R-:W-:Y:S01]  /*3cf0*/  F2FP.BF16.F32.PACK_AB R25, RZ, R25 ;  /* 0x00000019ff19723e */ /* 0x000fe200000010ff */
[-C--:B------:R-:W-:Y:S01]  /*3d00*/  FMUL R30, R30, R0.reuse ;  /* 0x000000001e1e7220 */ /* 0x080fe20000400000 */
[----:B------:R-:W-:Y:S01]  /*3d10*/  ISETP.GT.AND P3, PT, R8, 0x8, P3 ;  /* 0x000000080800780c */ /* 0x000fe20001f64270 */
[----:B------:R-:W-:Y:S01]  /*3d20*/  @P2 STG.E.U16 desc[UR12][R2.64], R24 ;  /* 0x0000001802002986 */ /* 0x000fe2000c10150c */
[----:B------:R-:W-:Y:S01]  /*3d30*/  SHF.L.U64.HI R9, R60, 0x1, R9 ;  /* 0x000000013c097819 */ /* 0x000fe20000010209 */
[-C--:B------:R-:W-:Y:S01]  /*3d40*/  FMUL R31, R31, R0.reuse ;  /* 0x000000001f1f7220 */ /* 0x080fe20000400000 */
[----:B------:R-:W-:Y:S01]  /*3d50*/  ISETP.GT.AND P2, PT, R8, 0x8, P0 ;  /* 0x000000080800780c */ /* 0x000fe20000744270 */
[----:B------:R-:W-:Y:S01]  /*3d60*/  @P1 STG.E.U16 desc[UR12][R2.64+0x2], R25 ;  /* 0x0000021902001986 */ /* 0x000fe2000c10150c */
[----:B------:R-:W-:Y:S01]  /*3d70*/  ISETP.GT.AND P1, PT, R7, 0x8, PT ;  /* 0x000000080700780c */ /* 0x000fe20003f24270 */
[----:B------:R-:W-:Y:S01]  /*3d80*/  FMUL R32, R32, R0 ;  /* 0x0000000020207220 */ /* 0x000fe20000400000 */
[----:B------:R-:W-:Y:S01]  /*3d90*/  LEA R60, P5, R60, R2, 0x1 ;  /* 0x000000023c3c7211 */ /* 0x000fe200078a08ff */
[-C--:B------:R-:W-:Y:S01]  /*3da0*/  FMUL R33, R33, R0.reuse ;  /* 0x0000000021217220 */ /* 0x080fe20000400000 */
[----:B------:R-:W-:Y:S01]  /*3db0*/  ISETP.GT.AND P4, PT, R8, RZ, P1 ;  /* 0x000000ff0800720c */ /* 0x000fe20000f84270 */
[----:B------:R-:W-:Y:S01]  /*3dc0*/  FMUL R34, R34, R0 ;  /* 0x0000000022227220 */ /* 0x000fe20000400000 */
[----:B------:R-:W-:Y:S01]  /*3dd0*/  ISETP.GT.AND P0, PT, R7, 0x9, PT ;  /* 0x000000090700780c */ /* 0x000fe20003f04270 */
[----:B------:R-:W-:Y:S01]  /*3de0*/  IMAD.X R61, R9, 0x1, R3, P5 ;  /* 0x00000001093d7824 */ /* 0x000fe200028e0603 */
[C---:B------:R-:W-:Y:S01]  /*3df0*/  ISETP.GT.AND P1, PT, R8.reuse, 0x8, P1 ;  /* 0x000000080800780c */ /* 0x040fe20000f24270 */
[--C-:B------:R-:W-:Y:S01]  /*3e00*/  @P3 IMAD.MOV.U32 R4, RZ, RZ, R60.reuse ;  /* 0x000000ffff043224 */ /* 0x100fe200078e003c */
[----:B------:R-:W-:Y:S01]  /*3e10*/  ISETP.GT.AND P5, PT, R8, RZ, P0 ;  /* 0x000000ff0800720c */ /* 0x000fe200007a4270 */
[--C-:B------:R-:W-:Y:S01]  /*3e20*/  @P3 IMAD.MOV.U32 R5, RZ, RZ, R61.reuse ;  /* 0x000000ffff053224 */ /* 0x100fe200078e003d */
[----:B------:R-:W-:Y:S01]  /*3e30*/  F2FP.BF16.F32.PACK_AB R26, RZ, R26 ;  /* 0x0000001aff1a723e */ /* 0x000fe200000010ff */
[-C--:B------:R-:W-:Y:S01]  /*3e40*/  FMUL R35, R35, R0.reuse ;  /* 0x0000000023237220 */ /* 0x080fe20000400000 */
[----:B------:R-:W-:Y:S01]  /*3e50*/  F2FP.BF16.F32.PACK_AB R27, RZ, R27 ;  /* 0x0000001bff1b723e */ /* 0x000fe200000010ff */
[----:B------:R-:W-:Y:S01]  /*3e60*/  FMUL R36, R36, R0 ;  /* 0x0000000024247220 */ /* 0x000fe20000400000 */
[----:B------:R-:W-:Y:S01]  /*3e70*/  F2FP.BF16.F32.PACK_AB R28, RZ, R28 ;  /* 0x0000001cff1c723e */ /* 0x000fe200000010ff */
[----:B------:R-:W-:Y:S01]  /*3e80*/  @P2 STG.E.U16 desc[UR12][R60.64], R26 ;  /* 0x0000001a3c002986 */ /* 0x000fe2000c10150c */
[----:B------:R-:W-:Y:S01]  /*3e90*/  F2FP.BF16.F32.PACK_AB R29, RZ, R29 ;  /* 0x0000001dff1d723e */ /* 0x000fe200000010ff */
[----:B------:R-:W-:Y:S01]  /*3ea0*/  FMUL R37, R37, R0 ;  /* 0x0000000025257220 */ /* 0x000fe20000400000 */
[----:B------:R-:W-:Y:S01]  /*3eb0*/  F2FP.BF16.F32.PACK_AB R30, RZ, R30 ;  /* 0x0000001eff1e723e */ /* 0x000fe200000010ff */
[----:B------:R0:W-:Y:S01]  /*3ec0*/  @P3 STG.E.U16 desc[UR12][R4.64+0x2], R27 ;  /* 0x0000021b04003986 */ /* 0x0001e2000c10150c */
[----:B------:R-:W-:Y:S01]  /*3ed0*/  ISETP.GT.AND P2, PT, R8, 0x8, P0 ;  /* 0x000000080800780c */ /* 0x000fe20000744270 */
[-C--:B------:R-:W-:Y:S01]  /*3ee0*/  FMUL R38, R38, R0.reuse ;  /* 0x0000000026267220 */ /* 0x080fe20000400000 */
[C---:B------:R-:W-:Y:S01]  /*3ef0*/  ISETP.GT.AND P3, PT, R7.reuse, 0x10, PT ;  /* 0x000000100700780c */ /* 0x040fe20003f64270 */
[----:B------:R-:W-:Y:S01]  /*3f00*/  @P4 STG.E.U16 desc[UR12][R2.64+0x10], R28 ;  /* 0x0000101c02004986 */ /* 0x000fe2000c10150c */
[----:B------:R-:W-:Y:S01]  /*3f10*/  ISETP.GT.AND P0, PT, R7, 0x11, PT ;  /* 0x000000110700780c */ /* 0x000fe20003f04270 */
[-C--:B------:R-:W-:Y:S01]  /*3f20*/  FMUL R39, R39, R0.reuse ;  /* 0x0000000027277220 */ /* 0x080fe20000400000 */
[C---:B------:R-:W-:Y:S01]  /*3f30*/  ISETP.GT.AND P4, PT, R8.reuse, RZ, P3 ;  /* 0x000000ff0800720c */ /* 0x040fe20001f84270 */
[----:B------:R-:W-:Y:S01]  /*3f40*/  @P5 STG.E.U16 desc[UR12][R2.64+0x12], R29 ;  /* 0x0000121d02005986 */ /* 0x000fe2000c10150c */
[----:B------:R-:W-:Y:S01]  /*3f50*/  ISETP.GT.AND P5, PT, R8, RZ, P0 ;  /* 0x000000ff0800720c */ /* 0x000fe200007a4270 */
[----:B------:R-:W-:Y:S01]  /*3f60*/  FMUL R40, R40, R0 ;  /* 0x0000000028287220 */ /* 0x000fe20000400000 */
[----:B------:R-:W-:Y:S01]  /*3f70*/  F2FP.BF16.F32.PACK_AB R31, RZ, R31 ;  /* 0x0000001fff1f723e */ /* 0x000fe200000010ff */
[--C-:B0-----:R-:W-:Y:S01]  /*3f80*/  @P1 IMAD.MOV.U32 R4, RZ, RZ, R60.reuse ;  /* 0x000000ffff041224 */ /* 0x101fe200078e003c */
[----:B------:R-:W-:Y:S01]  /*3f90*/  ISETP.GT.AND P0, PT, R8, 0x8, P0 ;  /* 0x000000080800780c */ /* 0x000fe20000704270 */
[--C-:B------:R-:W-:Y:S01]  /*3fa0*/  @P1 IMAD.MOV.U32 R5, RZ, RZ, R61.reuse ;  /* 0x000000ffff051224 */ /* 0x100fe200078e003d */
[----:B------:R-:W-:Y:S01]  /*3fb0*/  F2FP.BF16.F32.PACK_AB R32, RZ, R32 ;  /* 0x00000020ff20723e */ /* 0x000fe200000010ff */
[-C--:B------:R-:W-:Y:S01]  /*3fc0*/  FMUL R41, R41, R0.reuse ;  /* 0x0000000029297220 */ /* 0x080fe20000400000 */
[----:B------:R-:W-:Y:S01]  /*3fd0*/  F2FP.BF16.F32.PACK_AB R33, RZ, R33 ;  /* 0x00000021ff21723e */ /* 0x000fe200000010ff */
[-C--:B------:R-:W-:Y:S01]  /*3fe0*/  FMUL R42, R42, R0.reuse ;  /* 0x000000002a2a7220 */ /* 0x080fe20000400000 */
[----:B------:R0:W-:Y:S01]  /*3ff0*/  @P1 STG.E.U16 desc[UR12][R4.64+0x10], R30 ;  /* 0x0000101e04001986 */ /* 0x0001e2000c10150c */
[----:B------:R-:W-:Y:S01]  /*4000*/  ISETP.GT.AND P1, PT, R8, 0x8, P3 ;  /* 0x000000080800780c */ /* 0x000fe20001f24270 */
[----:B------:R-:W-:Y:S01]  /*4010*/  FMUL R43, R43, R0 ;  /* 0x000000002b2b7220 */ /* 0x000fe20000400000 */
[----:B------:R-:W-:Y:S01]  /*4020*/  F2FP.BF16.F32.PACK_AB R34, RZ, R34 ;  /* 0x00000022ff22723e */ /* 0x000fe200000010ff */
[-C--:B------:R-:W-:Y:S01]  /*4030*/  FMUL R44, R44, R0.reuse ;  /* 0x000000002c2c7220 */ /* 0x080fe20000400000 */
[----:B------:R-:W-:Y:S01]  /*4040*/  ISETP.GT.AND P3, PT, R7, 0x19, PT ;  /* 0x000000190700780c */ /* 0x000fe20003f64270 */
[-C--:B------:R-:W-:Y:S01]  /*4050*/  FMUL R45, R45, R0.reuse ;  /* 0x000000002d2d7220 */ /* 0x080fe20000400000 */
[----:B------:R-:W-:Y:S01]  /*4060*/  F2FP.BF16.F32.PACK_AB R35, RZ, R35 ;  /* 0x00000023ff23723e */ /* 0x000fe200000010ff */
[----:B------:R-:W-:Y:S01]  /*4070*/  FMUL R46, R46, R0 ;  /* 0x000000002e2e7220 */ /* 0x000fe20000400000 */
[----:B------:R-:W-:Y:S01]  /*4080*/  F2FP.BF16.F32.PACK_AB R36, RZ, R36 ;  /* 0x00000024ff24723e */ /* 0x000fe200000010ff */
[----:B------:R-:W-:Y:S01]  /*4090*/  FMUL R47, R47, R0 ;  /* 0x000000002f2f7220 */ /* 0x000fe20000400000 */
[----:B------:R-:W-:Y:S01]  /*40a0*/  F2FP.BF16.F32.PACK_AB R37, RZ, R37 ;  /* 0x00000025ff25723e */ /* 0x000fe200000010ff */
[--C-:B0-----:R-:W-:Y:S01]  /*40b0*/  @P2 IMAD.MOV.U32 R4, RZ, RZ, R60.reuse ;  /* 0x000000ffff042224 */ /* 0x101fe200078e003c */
[----:B------:R-:W-:Y:S01]  /*40c0*/  F2FP.BF16.F32.PACK_AB R38, RZ, R38 ;  /* 0x00000026ff26723e */ /* 0x000fe200000010ff */
[--C-:B------:R-:W-:Y:S01]  /*40d0*/  @P2 IMAD.MOV.U32 R5, RZ, RZ, R61.reuse ;  /* 0x000000ffff052224 */ /* 0x100fe200078e003d */
[----:B------:R-:W-:Y:S01]  /*40e0*/  F2FP.BF16.F32.PACK_AB R39, RZ, R39 ;  /* 0x00000027ff27723e */ /* 0x000fe200000010ff */
[----:B------:R-:W-:Y:S01]  /*40f0*/  FMUL R48, R48, R0 ;  /* 0x0000000030307220 */ /* 0x000fe20000400000 */
[----:B------:R-:W-:Y:S01]  /*4100*/  F2FP.BF16.F32.PACK_AB R40, RZ, R40 ;  /* 0x00000028ff28723e */ /* 0x000fe200000010ff */
[-C--:B------:R-:W-:Y:S01]  /*4110*/  FMUL R49, R49, R0.reuse ;  /* 0x0000000031317220 */ /* 0x080fe20000400000 */
[----:B------:R0:W-:Y:S01]  /*4120*/  @P2 STG.E.U16 desc[UR12][R4.64+0x12], R31 ;  /* 0x0000121f04002986 */ /* 0x0001e2000c10150c */
[----:B------:R-:W-:Y:S01]  /*4130*/  ISETP.GT.AND P2, PT, R7, 0x18, PT ;  /* 0x000000180700780c */ /* 0x000fe20003f44270 */
[-C--:B------:R-:W-:Y:S01]  /*4140*/  FMUL R50, R50, R0.reuse ;  /* 0x0000000032327220 */ /* 0x080fe20000400000 */
[----:B------:R-:W-:Y:S01]  /*4150*/  F2FP.BF16.F32.PACK_AB R41, RZ, R41 ;  /* 0x00000029ff29723e */ /* 0x000fe200000010ff */
[----:B------:R-:W-:Y:S01]  /*4160*/  @P4 STG.E.U16 desc[UR12][R2.64+0x20], R32 ;  /* 0x0000202002004986 */ /* 0x000fe2000c10150c */
[C---:B------:R-:W-:Y:S01]  /*4170*/  ISETP.GT.AND P4, PT, R8.reuse, RZ, P2 ;  /* 0x000000ff0800720c */ /* 0x040fe20001784270 */
[----:B------:R-:W-:Y:S01]  /*4180*/  FMUL R51, R51, R0 ;  /* 0x0000000033337220 */ /* 0x000fe20000400000 */
[----:B------:R-:W-:Y:S01]  /*4190*/  F2FP.BF16.F32.PACK_AB R42, RZ, R42 ;  /* 0x0000002aff2a723e */ /* 0x000fe200000010ff */
[----:B------:R-:W-:Y:S01]  /*41a0*/  @P5 STG.E.U16 desc[UR12][R2.64+0x22], R33 ;  /* 0x0000222102005986 */ /* 0x000fe2000c10150c */
[----:B------:R-:W-:Y:S01]  /*41b0*/  ISETP.GT.AND P5, PT, R8, RZ, P3 ;  /* 0x000000ff0800720c */ /* 0x000fe20001fa4270 */
[----:B------:R-:W-:Y:S01]  /*41c0*/  FMUL R52, R52, R0 ;  /* 0x0000000034347220 */ /* 0x000fe20000400000 */
[----:B------:R-:W-:Y:S01]  /*41d0*/  F2FP.BF16.F32.PACK_AB R43, RZ, R43 ;  /* 0x0000002bff2b723e */ /* 0x000fe200000010ff */
[----:B0-----:R-:W-:Y:S01]  /*41e0*/  @P1 IMAD.MOV.U32 R4, RZ, RZ, R60 ;  /* 0x000000ffff041224 */ /* 0x001fe200078e003c */
[----:B------:R-:W-:Y:S01]  /*41f0*/  F2FP.BF16.F32.PACK_AB R44, RZ, R44 ;  /* 0x0000002cff2c723e */ /* 0x000fe200000010ff */
[----:B------:R-:W-:Y:S01]  /*4200*/  @P1 IMAD.MOV.U32 R5, RZ, RZ, R61 ;  /* 0x000000ffff051224 */ /* 0x000fe200078e003d */
[----:B------:R-:W-:Y:S01]  /*4210*/  F2FP.BF16.F32.PACK_AB R45, RZ, R45 ;  /* 0x0000002dff2d723e */ /* 0x000fe200000010ff */
[----:B------:R-:W-:Y:S01]  /*4220*/  FMUL R53, R53, R0 ;  /* 0x0000000035357220 */ /* 0x000fe20000400000 */
[----:B------:R-:W-:Y:S01]  /*4230*/  F2FP.BF16.F32.PACK_AB R46, RZ, R46 ;  /* 0x0000002eff2e723e */ /* 0x000fe200000010ff */
[-C--:B------:R-:W-:Y:S01]  /*4240*/  FMUL R54, R54, R0.reuse ;  /* 0x0000000036367220 */ /* 0x080fe20000400000 */
[----:B------:R0:W-:Y:S01]  /*4250*/  @P1 STG.E.U16 desc[UR12][R4.64+0x20], R34 ;  /* 0x0000202204001986 */ /* 0x0001e2000c10150c */
[C---:B------:R-:W-:Y:S01]  /*4260*/  ISETP.GT.AND P1, PT, R8.reuse, 0x8, P2 ;  /* 0x000000080800780c */ /* 0x040fe20001724270 */
[----:B------:R-:W-:Y:S01]  /*4270*/  FMUL R0, R55, R0 ;  /* 0x0000000037007220 */ /* 0x000fe20000400000 */
[----:B------:R-:W-:-:S02]  /*4280*/  ISETP.GT.AND P2, PT, R8, 0x8, P3 ;  /* 0x000000080800780c */ /* 0x000fc40001f44270 */
[----:B------:R-:W-:Y:S02]  /*4290*/  ISETP.GT.AND P3, PT, R7, 0x20, PT ;  /* 0x000000200700780c */ /* 0x000fe40003f64270 */
[----:B------:R-:W-:Y:S02]  /*42a0*/  F2FP.BF16.F32.PACK_AB R47, RZ, R47 ;  /* 0x0000002fff2f723e */ /* 0x000fe400000010ff */
[----:B------:R-:W-:Y:S02]  /*42b0*/  F2FP.BF16.F32.PACK_AB R48, RZ, R48 ;  /* 0x00000030ff30723e */ /* 0x000fe400000010ff */
[----:B------:R-:W-:Y:S01]  /*42c0*/  F2FP.BF16.F32.PACK_AB R49, RZ, R49 ;  /* 0x00000031ff31723e */ /* 0x000fe200000010ff */
[----:B0-----:R-:W-:Y:S01]  /*42d0*/  @P0 IMAD.MOV.U32 R4, RZ, RZ, R60 ;  /* 0x000000ffff040224 */ /* 0x001fe200078e003c */
[----:B------:R-:W-:Y:S01]  /*42e0*/  F2FP.BF16.F32.PACK_AB R50, RZ, R50 ;  /* 0x00000032ff32723e */ /* 0x000fe200000010ff */
[----:B------:R-:W-:Y:S01]  /*42f0*/  @P0 IMAD.MOV.U32 R5, RZ, RZ, R61 ;  /* 0x000000ffff050224 */ /* 0x000fe200078e003d */
[----:B------:R-:W-:-:S02]  /*4300*/  F2FP.BF16.F32.PACK_AB R51, RZ, R51 ;  /* 0x00000033ff33723e */ /* 0x000fc400000010ff */
[----:B------:R-:W-:Y:S02]  /*4310*/  F2FP.BF16.F32.PACK_AB R52, RZ, R52 ;  /* 0x00000034ff34723e */ /* 0x000fe400000010ff */
[----:B------:R0:W-:Y:S01]  /*4320*/  @P0 STG.E.U16 desc[UR12][R4.64+0x22], R35 ;  /* 0x0000222304000986 */ /* 0x0001e2000c10150c */
[----:B------:R-:W-:Y:S02]  /*4330*/  ISETP.GT.AND P0, PT, R7, 0x21, PT ;  /* 0x000000210700780c */ /* 0x000fe40003f04270 */
[----:B------:R-:W-:Y:S01]  /*4340*/  F2FP.BF16.F32.PACK_AB R53, RZ, R53 ;  /* 0x00000035ff35723e */ /* 0x000fe200000010ff */
[----:B------:R-:W-:Y:S01]  /*4350*/  @P4 STG.E.U16 desc[UR12][R2.64+0x30], R36 ;  /* 0x0000302402004986 */ /* 0x000fe2000c10150c */
[C---:B------:R-:W-:Y:S02]  /*4360*/  ISETP.GT.AND P4, PT, R8.reuse, RZ, P3 ;  /* 0x000000ff0800720c */ /* 0x040fe40001f84270 */
[----:B------:R-:W-:Y:S01]  /*4370*/  F2FP.BF16.F32.PACK_AB R54, RZ, R54 ;  /* 0x00000036ff36723e */ /* 0x000fe200000010ff */
[----:B------:R-:W-:Y:S01]  /*4380*/  @P5 STG.E.U16 desc[UR12][R2.64+0x32], R37 ;  /* 0x0000322502005986 */ /* 0x000fe2000c10150c */
[----:B------:R-:W-:-:S02]  /*4390*/  ISETP.GT.AND P5, PT, R8, RZ, P0 ;  /* 0x000000ff0800720c */ /* 0x000fc400007a4270 */
[----:B------:R-:W-:Y:S01]  /*43a0*/  ISETP.GT.AND P0, PT, R8, 0x8, P0 ;  /* 0x000000080800780c */ /* 0x000fe20000704270 */
[----:B0-----:R-:W-:Y:S02]  /*43b0*/  @P1 IMAD.MOV.U32 R4, RZ, RZ, R60 ;  /* 0x000000ffff041224 */ /* 0x001fe400078e003c */
[----:B------:R-:W-:-:S05]  /*43c0*/  @P1 IMAD.MOV.U32 R5, RZ, RZ, R61 ;  /* 0x000000ffff051224 */ /* 0x000fca00078e003d */
[----:B------:R0:W-:Y:S01]  /*43d0*/  @P1 STG.E.U16 desc[UR12][R4.64+0x30], R38 ;  /* 0x0000302604001986 */ /* 0x0001e2000c10150c */
[----:B------:R-:W-:Y:S02]  /*43e0*/  ISETP.GT.AND P1, PT, R8, 0x8, P3 ;  /* 0x000000080800780c */ /* 0x000fe40001f24270 */
[----:B------:R-:W-:Y:S01]  /*43f0*/  ISETP.GT.AND P3, PT, R7, 0x30, PT ;  /* 0x000000300700780c */ /* 0x000fe20003f64270 */
[----:B0-----:R-:W-:Y:S02]  /*4400*/  @P2 IMAD.MOV.U32 R4, RZ, RZ, R60 ;  /* 0x000000ffff042224 */ /* 0x001fe400078e003c */
[----:B------:R-:W-:-:S05]  /*4410*/  @P2 IMAD.MOV.U32 R5, RZ, RZ, R61 ;  /* 0x000000ffff052224 */ /* 0x000fca00078e003d */
[----:B------:R0:W-:Y:S04]  /*4420*/  @P2 STG.E.U16 desc[UR12][R4.64+0x32], R39 ;  /* 0x0000322704002986 */ /* 0x0001e8000c10150c */
[----:B------:R-:W-:Y:S01]  /*4430*/  @P4 STG.E.U16 desc[UR12][R2.64+0x40], R40 ;  /* 0x0000402802004986 */ /* 0x000fe2000c10150c */
[----:B------:R-:W-:-:S03]  /*4440*/  ISETP.GT.AND P4, PT, R7, 0x28, PT ;  /* 0x000000280700780c */ /* 0x000fc60003f84270 */
[----:B------:R-:W-:Y:S01]  /*4450*/  @P5 STG.E.U16 desc[UR12][R2.64+0x42], R41 ;  /* 0x0000422902005986 */ /* 0x000fe2000c10150c */
[----:B------:R-:W-:Y:S02]  /*4460*/  ISETP.GT.AND P5, PT, R7, 0x29, PT ;  /* 0x000000290700780c */ /* 0x000fe40003fa4270 */
[C---:B------:R-:W-:Y:S01]  /*4470*/  ISETP.GT.AND P2, PT, R8.reuse, RZ, P4 ;  /* 0x000000ff0800720c */ /* 0x040fe20002744270 */
[----:B0-----:R-:W-:Y:S01]  /*4480*/  @P1 IMAD.MOV.U32 R4, RZ, RZ, R60 ;  /* 0x000000ffff041224 */ /* 0x001fe200078e003c */
[C---:B------:R-:W-:Y:S01]  /*4490*/  ISETP.GT.AND P6, PT, R8.reuse, RZ, P5 ;  /* 0x000000ff0800720c */ /* 0x040fe20002fc4270 */
[----:B------:R-:W-:Y:S01]  /*44a0*/  @P1 IMAD.MOV.U32 R5, RZ, RZ, R61 ;  /* 0x000000ffff051224 */ /* 0x000fe200078e003d */
[----:B------:R-:W-:-:S04]  /*44b0*/  ISETP.GT.AND P4, PT, R8, 0x8, P4 ;  /* 0x000000080800780c */ /* 0x000fc80002784270 */
[----:B------:R0:W-:Y:S01]  /*44c0*/  @P1 STG.E.U16 desc[UR12][R4.64+0x40], R42 ;  /* 0x0000402a04001986 */ /* 0x0001e2000c10150c */
[----:B------:R-:W-:Y:S01]  /*44d0*/  ISETP.GT.AND P1, PT, R7, 0x38, PT ;  /* 0x000000380700780c */ /* 0x000fe20003f24270 */
[----:B0-----:R-:W-:Y:S02]  /*44e0*/  @P0 IMAD.MOV.U32 R4, RZ, RZ, R60 ;  /* 0x000000ffff040224 */ /* 0x001fe400078e003c */
[----:B------:R-:W-:-:S05]  /*44f0*/  @P0 IMAD.MOV.U32 R5, RZ, RZ, R61 ;  /* 0x000000ffff050224 */ /* 0x000fca00078e003d */
[----:B------:R0:W-:Y:S01]  /*4500*/  @P0 STG.E.U16 desc[UR12][R4.64+0x42], R43 ;  /* 0x0000422b04000986 */ /* 0x0001e2000c10150c */
[----:B------:R-:W-:-:S03]  /*4510*/  ISETP.GT.AND P0, PT, R7, 0x39, PT ;  /* 0x000000390700780c */ /* 0x000fc60003f04270 */
[----:B------:R-:W-:Y:S01]  /*4520*/  @P2 STG.E.U16 desc[UR12][R2.64+0x50], R44 ;  /* 0x0000502c02002986 */ /* 0x000fe2000c10150c */
[----:B------:R-:W-:-:S03]  /*4530*/  ISETP.GT.AND P2, PT, R7, 0x31, PT ;  /* 0x000000310700780c */ /* 0x000fc60003f44270 */
[----:B------:R-:W-:Y:S01]  /*4540*/  @P6 STG.E.U16 desc[UR12][R2.64+0x52], R45 ;  /* 0x0000522d02006986 */ /* 0x000fe2000c10150c */
[C---:B------:R-:W-:Y:S02]  /*4550*/  ISETP.GT.AND P6, PT, R8.reuse, 0x8, P5 ;  /* 0x000000080800780c */ /* 0x040fe40002fc4270 */
[C---:B------:R-:W-:Y:S01]  /*4560*/  ISETP.GT.AND P5, PT, R8.reuse, RZ, P3 ;  /* 0x000000ff0800720c */ /* 0x040fe20001fa4270 */
[----:B0-----:R-:W-:Y:S01]  /*4570*/  @P4 IMAD.MOV.U32 R4, RZ, RZ, R60 ;  /* 0x000000ffff044224 */ /* 0x001fe200078e003c */
[----:B------:R-:W-:Y:S01]  /*4580*/  ISETP.GT.AND P3, PT, R8, 0x8, P3 ;  /* 0x000000080800780c */ /* 0x000fe20001f64270 */
[----:B------:R-:W-:-:S05]  /*4590*/  @P4 IMAD.MOV.U32 R5, RZ, RZ, R61 ;  /* 0x000000ffff054224 */ /* 0x000fca00078e003d */
[----:B------:R0:W-:Y:S01]  /*45a0*/  @P4 STG.E.U16 desc[UR12][R4.64+0x50], R46 ;  /* 0x0000502e04004986 */ /* 0x0001e2000c10150c */
[C---:B------:R-:W-:Y:S02]  /*45b0*/  ISETP.GT.AND P4, PT, R8.reuse, RZ, P2 ;  /* 0x000000ff0800720c */ /* 0x040fe40001784270 */
[----:B------:R-:W-:Y:S01]  /*45c0*/  ISETP.GT.AND P2, PT, R8, 0x8, P2 ;  /* 0x000000080800780c */ /* 0x000fe20001744270 */
[----:B0-----:R-:W-:Y:S02]  /*45d0*/  @P6 IMAD.MOV.U32 R4, RZ, RZ, R60 ;  /* 0x000000ffff046224 */ /* 0x001fe400078e003c */
[----:B------:R-:W-:-:S05]  /*45e0*/  @P6 IMAD.MOV.U32 R5, RZ, RZ, R61 ;  /* 0x000000ffff056224 */ /* 0x000fca00078e003d */
[----:B------:R0:W-:Y:S01]  /*45f0*/  @P6 STG.E.U16 desc[UR12][R4.64+0x52], R47 ;  /* 0x0000522f04006986 */ /* 0x0001e2000c10150c */
[C---:B------:R-:W-:Y:S02]  /*4600*/  ISETP.GT.AND P6, PT, R8.reuse, RZ, P0 ;  /* 0x000000ff0800720c */ /* 0x040fe400007c4270 */
[C---:B------:R-:W-:Y:S01]  /*4610*/  ISETP.GT.AND P0, PT, R8.reuse, 0x8, P0 ;  /* 0x000000080800780c */ /* 0x040fe20000704270 */
[----:B------:R-:W-:Y:S01]  /*4620*/  @P5 STG.E.U16 desc[UR12][R2.64+0x60], R48 ;  /* 0x0000603002005986 */ /* 0x000fe2000c10150c */
[C---:B------:R-:W-:Y:S02]  /*4630*/  ISETP.GT.AND P5, PT, R8.reuse, RZ, P1 ;  /* 0x000000ff0800720c */ /* 0x040fe40000fa4270 */
[----:B------:R-:W-:Y:S01]  /*4640*/  ISETP.GT.AND P1, PT, R8, 0x8, P1 ;  /* 0x000000080800780c */ /* 0x000fe20000f24270 */
[----:B------:R-:W-:Y:S01]  /*4650*/  @P4 STG.E.U16 desc[UR12][R2.64+0x62], R49 ;  /* 0x0000623102004986 */ /* 0x000fe2000c10150c */
[----:B0-----:R-:W-:Y:S02]  /*4660*/  @P3 IMAD.MOV.U32 R4, RZ, RZ, R60 ;  /* 0x000000ffff043224 */ /* 0x001fe400078e003c */
[----:B------:R-:W-:-:S05]  /*4670*/  @P3 IMAD.MOV.U32 R5, RZ, RZ, R61 ;  /* 0x000000ffff053224 */ /* 0x000fca00078e003d */
[----:B------:R0:W-:Y:S02]  /*4680*/  @P3 STG.E.U16 desc[UR12][R4.64+0x60], R50 ;  /* 0x0000603204003986 */ /* 0x0001e4000c10150c */
[----:B0-----:R-:W-:Y:S02]  /*4690*/  @P2 IMAD.MOV.U32 R4, RZ, RZ, R60 ;  /* 0x000000ffff042224 */ /* 0x001fe400078e003c */
[----:B------:R-:W-:-:S05]  /*46a0*/  @P2 IMAD.MOV.U32 R5, RZ, RZ, R61 ;  /* 0x000000ffff052224 */ /* 0x000fca00078e003d */
[----:B------:R-:W-:Y:S04]  /*46b0*/  @P2 STG.E.U16 desc[UR12][R4.64+0x62], R51 ;  /* 0x0000623304002986 */ /* 0x000fe8000c10150c */
[----:B------:R-:W-:Y:S04]  /*46c0*/  @P5 STG.E.U16 desc[UR12][R2.64+0x70], R52 ;  /* 0x0000703402005986 */ /* 0x000fe8000c10150c */
[----:B------:R0:W-:Y:S02]  /*46d0*/  @P6 STG.E.U16 desc[UR12][R2.64+0x72], R53 ;  /* 0x0000723502006986 */ /* 0x0001e4000c10150c */
[----:B0-----:R-:W-:-:S02]  /*46e0*/  @P1 IMAD.MOV.U32 R2, RZ, RZ, R60 ;  /* 0x000000ffff021224 */ /* 0x001fc400078e003c */
[----:B------:R-:W-:-:S05]  /*46f0*/  @P1 IMAD.MOV.U32 R3, RZ, RZ, R61 ;  /* 0x000000ffff031224 */ /* 0x000fca00078e003d */
[----:B------:R0:W-:Y:S01]  /*4700*/  @P1 STG.E.U16 desc[UR12][R2.64+0x70], R54 ;  /* 0x0000703602001986 */ /* 0x0001e2000c10150c */
[----:B------:R-:W-:Y:S05]  /*4710*/  @!P0 EXIT ;  /* 0x000000000000894d */ /* 0x000fea0003800000 */
[----:B------:R-:W-:-:S05]  /*4720*/  F2FP.BF16.F32.PACK_AB R0, RZ, R0 ;  /* 0x00000000ff00723e */ /* 0x000fca00000010ff */
[----:B------:R-:W-:Y:S01]  /*4730*/  STG.E.U16 desc[UR12][R60.64+0x72], R0 ;  /* 0x000072003c007986 */ /* 0x000fe2000c10150c */
[----:B------:R-:W-:Y:S05]  /*4740*/  EXIT ;  /* 0x000000000000794d */ /* 0x000fea0003800000 */
.L_x_14:
[----:B------:R-:W-:-:S13]  /*4750*/  ISETP.NE.AND P0, PT, R13, RZ, PT ;  /* 0x000000ff0d00720c */ /* 0x000fda0003f05270 */
[----:B------:R-:W-:Y:S05]  /*4760*/  @P0 EXIT ;  /* 0x000000000000094d */ /* 0x000fea0003800000 */
[----:B---3-5:R-:W2:Y:S01]  /*4770*/  LDC R2, c[0x0][0x294] ;  /* 0x0000a500ff027b82 */ /* 0x028ea20000000800 */
[----:B------:R-:W-:Y:S01]  /*4780*/  ELECT P0, URZ, PT ;  /* 0x00000000003f782f */ /* 0x000fe20003800000 */
[----:B--2---:R-:W-:-:S05]  /*4790*/  VIADD R0, R2, 0x1f ;  /* 0x0000001f02007836 */ /* 0x004fca0000000000 */
[----:B------:R-:W-:-:S04]  /*47a0*/  SHF.R.S32.HI R7, RZ, 0x1f, R0 ;  /* 0x0000001fff077819 */ /* 0x000fc80000011400 */
[----:B------:R-:W-:-:S04]  /*47b0*/  LEA.HI R7, R7, R0, RZ, 0x5 ;  /* 0x0000000007077211 */ /* 0x000fc800078f28ff */
[----:B------:R-:W-:Y:S01]  /*47c0*/  SHF.R.S32.HI R15, RZ, 0x5, R7 ;  /* 0x00000005ff0f7819 */ /* 0x000fe20000011407 */
[----:B------:R-:W-:Y:S06]  /*47d0*/  @!P0 BRA `(.L_x_89) ;  /* 0x0000000400d48947 */ /* 0x000fec0003800000 */
[----:B------:R-:W-:-:S13]  /*47e0*/  ISETP.GE.AND P0, PT, R2, 0x1, PT ;  /* 0x000000010200780c */ /* 0x000fda0003f06270 */
[----:B------:R-:W-:Y:S05]  /*47f0*/  @!P0 BRA `(.L_x_89) ;  /* 0x0000000400cc8947 */ /* 0x000fea0003800000 */
[----:B------:R-:W0:Y:S01]  /*4800*/  S2R R2, SR_CgaCtaId ;  /* 0x0000000000027919 */ /* 0x000e220000008800 */
[----:B------:R-:W1:Y:S01]  /*4810*/  LDC.64 R12, c[0x0][0x4f8] ;  /* 0x00013e00ff0c7b82 */ /* 0x000e620000000a00 */
[----:B------:R-:W-:Y:S01]  /*4820*/  ULDC.64 UR4, c[0x0][0x4c0] ;  /* 0x0001300000047ab9 */ /* 0x000fe20000000a00 */
[----:B------:R-:W-:Y:S01]  /*4830*/  LOP3.LUT P0, RZ, R8, 0x1f, RZ, 0xc0, !PT ;  /* 0x0000001f08ff7812 */ /* 0x000fe2000780c0ff */
[----:B------:R-:W-:Y:S01]  /*4840*/  IMAD.SHL.U32 R16, R16, 0x40, RZ ;  /* 0x0000004010107824 */ /* 0x000fe200078e00ff */
[----:B------:R-:W-:Y:S01]  /*4850*/  ISETP.NE.AND P2, PT, R11, RZ, PT ;  /* 0x000000ff0b00720c */ /* 0x000fe20003f45270 */
[----:B------:R-:W-:Y:S01]  /*4860*/  IMAD.SHL.U32 R9, R9, 0x40, RZ ;  /* 0x0000004009097824 */ /* 0x000fe200078e00ff */
[----:B------:R-:W-:Y:S01]  /*4870*/  ISETP.NE.OR P0, PT, R11, RZ, !P0 ;  /* 0x000000ff0b00720c */ /* 0x000fe20004705670 */
[----:B------:R-:W-:Y:S01]  /*4880*/  IMAD.MOV.U32 R4, RZ, RZ, R15 ;  /* 0x000000ffff047224 */ /* 0x000fe200078e000f */
[----:B------:R-:W2:Y:S01]  /*4890*/  LDC R0, c[0x0][0x500] ;  /* 0x00014000ff007b82 */ /* 0x000ea20000000800 */
[----:B------:R-:W-:Y:S01]  /*48a0*/  LOP3.LUT R11, R6, 0x2, RZ, 0xfc, !PT ;  /* 0x00000002060b7812 */ /* 0x000fe200078efcff */
[----:B------:R-:W-:-:S02]  /*48b0*/  IMAD.MOV.U32 R17, RZ, RZ, RZ ;  /* 0x000000ffff117224 */ /* 0x000fc400078e00ff */
[----:B-1----:R-:W-:Y:S01]  /*48c0*/  IMAD R12, R5, UR4, R12 ;  /* 0x00000004050c7c24 */ /* 0x002fe2000f8e020c */
[----:B------:R-:W-:Y:S01]  /*48d0*/  ULDC UR4, c[0x0][0x4c8] ;  /* 0x0001320000047ab9 */ /* 0x000fe20000000800 */
[----:B------:R-:W-:Y:S02]  /*48e0*/  IMAD R13, R22, UR5, R13 ;  /* 0x00000005160d7c24 */ /* 0x000fe4000f8e020d */
[----:B------:R-:W-:Y:S02]  /*48f0*/  IMAD.MOV.U32 R5, RZ, RZ, RZ ;  /* 0x000000ffff057224 */ /* 0x000fe400078e00ff */
[----:B--2---:R-:W-:Y:S02]  /*4900*/  IMAD R10, R3, UR4, R0 ;  /* 0x00000004030a7c24 */ /* 0x004fe4000f8e0200 */
[----:B0-----:R-:W-:Y:S02]  /*4910*/  IMAD.SHL.U32 R0, R2, 0x400, RZ ;  /* 0x0000040002007824 */ /* 0x001fe400078e00ff */
[----:B------:R-:W-:-:S02]  /*4920*/  IMAD.MOV.U32 R3, RZ, RZ, 0x1 ;  /* 0x00000001ff037424 */ /* 0x000fc400078e00ff */
[----:B------:R-:W-:Y:S01]  /*4930*/  IMAD.SHL.U32 R2, R2, 0x10, RZ ;  /* 0x0000001002027824 */ /* 0x000fe200078e00ff */
[----:B------:R-:W-:-:S07]  /*4940*/  LOP3.LUT R0, R0, 0x400, RZ, 0xc0, !PT ;  /* 0x0000040000007812 */ /* 0x000fce00078ec0ff */
.L_x_93:
[----:B------:R-:W0:Y:S01]  /*4950*/  S2R R8, SR_CgaCtaId ;  /* 0x0000000000087919 */ /* 0x000e220000008800 */
[----:B------:R-:W-:-:S04]  /*4960*/  MOV R7, 0x400 ;  /* 0x0000040000077802 */ /* 0x000fc80000000f00 */
[----:B0-----:R-:W-:Y:S02]  /*4970*/  LEA R14, R8, R7, 0x18 ;  /* 0x00000007080e7211 */ /* 0x001fe400078ec0ff */
[----:B------:R-:W-:-:S03]  /*4980*/  SHF.L.U32 R7, R3, 0x1f, RZ ;  /* 0x0000001f03077819 */ /* 0x000fc600000006ff */
[----:B------:R-:W-:-:S07]  /*4990*/  IMAD R8, R5, 0x8, R14 ;  /* 0x0000000805087824 */ /* 0x000fce00078e020e */
.L_x_90:
[----:B0-----:R0:W1:Y:S02]  /*49a0*/  SYNCS.PHASECHK.TRANS64.TRYWAIT P1, [R8+URZ+0x380e0], R7 ;  /* 0x0380e007080075a7 */ /* 0x001064000802017f */
[----:B-1----:R-:W-:Y:S05]  /*49b0*/  @!P1 NANOSLEEP.SYNCS 0x989680 ;  /* 0x009896800000995d */ /* 0x002fea0003900000 */
[----:B------:R-:W1:Y:S02]  /*49c0*/  @!P1 SYNCS.PHASECHK.TRANS64 P1, [R8+URZ+0x380e0], R7 ;  /* 0x0380e007080095a7 */ /* 0x000e64000802007f */
[----:B-1----:R-:W-:Y:S05]  /*49d0*/  @!P1 BRA `(.L_x_90) ;  /* 0xfffffffc00f09947 */ /* 0x002fea000383ffff */
[----:B0-----:R-:W0:Y:S02]  /*49e0*/  @!P2 LDC R7, c[0x0][0x580] ;  /* 0x00016000ff07ab82 */ /* 0x001e240000000800 */
[----:B0-----:R0:W-:Y:S02]  /*49f0*/  @!P2 SYNCS.ARRIVE.TRANS64 RZ, [R8+URZ+0x38000], R7 ;  /* 0x0380000708ffa9a7 */ /* 0x0011e4000800003f */
[----:B0-----:R-:W-:-:S04]  /*4a00*/  PRMT R7, R11, 0x9910, RZ ;  /* 0x000099100b077816 */ /* 0x001fc800000000ff */
[----:B------:R-:W-:-:S13]  /*4a10*/  ISETP.NE.AND P1, PT, R7, 0x2, PT ;  /* 0x000000020700780c */ /* 0x000fda0003f25270 */
[----:B------:R-:W-:Y:S05]  /*4a20*/  @P1 BRA `(.L_x_91) ;  /* 0x0000000000041947 */ /* 0x000fea0003800000 */
[----:B------:R-:W-:Y:S01]  /*4a30*/  BPT.TRAP 0x1 ;  /* 0x000000040000795c */ /* 0x000fe20000300000 */
.L_x_91:
[----:B------:R-:W-:Y:S05]  /*4a40*/  @P0 BRA `(.L_x_92) ;  /* 0x0000000000040947 */ /* 0x000fea0003800000 */
[----:B------:R-:W-:Y:S01]  /*4a50*/  BPT.TRAP 0x1 ;  /* 0x000000040000795c */ /* 0x000fe20000300000 */
.L_x_92:
[----:B------:R-:W-:Y:S01]  /*4a60*/  R2UR UR7, R17 ;  /* 0x00000000110772ca */ /* 0x000fe200000e0000 */
[----:B------:R-:W-:Y:S01]  /*4a70*/  ULDC UR22, c[0x0][0x490] ;  /* 0x0001240000167ab9 */ /* 0x000fe20000000800 */
[----:B------:R-:W-:Y:S01]  /*4a80*/  R2UR UR32, R2 ;  /* 0x00000000022072ca */ /* 0x000fe200000e0000 */
[----:B------:R-:W-:Y:S01]  /*4a90*/  UISETP.NE.AND UP0, UPT, UR22, 0x1, UPT ;  /* 0x000000011600788c */ /* 0x000fe2000bf05270 */
[----:B------:R-:W-:Y:S01]  /*4aa0*/  IMAD R7, R5, 0x800, R0 ;  /* 0x0000080005077824 */ /* 0x000fe200078e0200 */
[----:B------:R-:W-:Y:S01]  /*4ab0*/  ULDC UR23, c[0x0][0x49c] ;  /* 0x0001270000177ab9 */ /* 0x000fe20000000800 */
[----:B------:R-:W-:Y:S01]  /*4ac0*/  ULDC UR24, c[0x0][0x4a8] ;  /* 0x00012a0000187ab9 */ /* 0x000fe20000000800 */
[----:B------:R-:W-:Y:S01]  /*4ad0*/  UISETP.NE.AND UP1, UPT, UR23, 0x1, UPT ;  /* 0x000000011700788c */ /* 0x000fe2000bf25270 */
[----:B------:R-:W-:Y:S01]  /*4ae0*/  IMAD R7, R7, 0x2, R14 ;  /* 0x0000000207077824 */ /* 0x000fe200078e020e */
[----:B------:R-:W-:Y:S01]  /*4af0*/  R2UR UR14, R8 ;  /* 0x00000000080e72ca */ /* 0x000fe200000e0000 */
[----:B------:R-:W-:Y:S01]  /*4b00*/  IMAD.MOV.U32 R8, RZ, RZ, 0x3 ;  /* 0x00000003ff087424 */ /* 0x000fe200078e00ff */
[C---:B------:R-:W-:Y:S01]  /*4b10*/  R2UR UR10, R5.reuse ;  /* 0x00000000050a72ca */ /* 0x040fe200000e0000 */
[----:B------:R-:W-:Y:S01]  /*4b20*/  ULDC.64 UR30, c[0x0][0x198] ;  /* 0x00006600001e7ab9 */ /* 0x000fe20000000a00 */
[----:B------:R-:W-:Y:S01]  /*4b30*/  USHF.L.U32 UR7, UR7, 0x5, URZ ;  /* 0x0000000507077899 */ /* 0x000fe2000800063f */
[----:B------:R-:W-:Y:S01]  /*4b40*/  R2UR UR19, R16 ;  /* 0x00000000101372ca */ /* 0x000fe200000e0000 */
[----:B------:R-:W-:Y:S01]  /*4b50*/  @UP0 ULDC UR4, c[0x0][0x494] ;  /* 0x0001250000040ab9 */ /* 0x000fe20000000800 */
[----:B------:R-:W-:Y:S01]  /*4b60*/  @UP0 ULDC UR6, c[0x0][0x498] ;  /* 0x0001260000060ab9 */ /* 0x000fe20000000800 */
[----:B------:R-:W-:Y:S01]  /*4b70*/  ULOP3.LUT UR32, UR7, 0x10, UR32, 0xf8, !UPT ;  /* 0x0000001007207892 */ /* 0x000fe2000f8ef820 */
[C---:B------:R-:W-:Y:S01]  /*4b80*/  ISETP.GT.AND P3, PT, R4.reuse, 0x1, PT ;  /* 0x000000010400780c */ /* 0x040fe20003f64270 */
[----:B------:R-:W-:Y:S01]  /*4b90*/  @UP1 ULDC.64 UR8, c[0x0][0x4a0] ;  /* 0x0001280000081ab9 */ /* 0x000fe20000000a00 */
[----:B------:R-:W-:Y:S01]  /*4ba0*/  UIADD3 UR28, UP2, UR30, 0x1f0, URZ ;  /* 0x000001f01e1c7890 */ /* 0x000fe2000ff5e03f */
[----:B------:R-:W-:Y:S01]  /*4bb0*/  VIADD R5, R5, 0x1 ;  /* 0x0000000105057836 */ /* 0x000fe20000000000 */
[----:B------:R-:W-:Y:S01]  /*4bc0*/  UIMAD.WIDE.U32 UR4, UR32, UR4, URZ ;  /* 0x00000004200472a5 */ /* 0x000fe2000f8e003f */
[----:B------:R-:W-:Y:S01]  /*4bd0*/  VIADD R4, R4, 0xffffffff ;  /* 0xffffffff04047836 */ /* 0x000fe20000000000 */
[----:B------:R-:W-:Y:S01]  /*4be0*/  UMOV UR11, UR32 ;  /* 0x00000020000b7c82 */ /* 0x000fe20008000000 */
[----:B------:R-:W-:Y:S01]  /*4bf0*/  UMOV UR16, 0x0 ;  /* 0x0000000000107882 */ /* 0x000fe20000000000 */
[----:B------:R-:W-:Y:S01]  /*4c00*/  @UP0 USHF.R.U32.HI UR11, URZ, UR6, UR5 ;  /* 0x000000063f0b0299 */ /* 0x000fe20008011605 */
[----:B------:R-:W-:Y:S01]  /*4c10*/  R2UR UR6, R7 ;  /* 0x00000000070672ca */ /* 0x000fe200000e0000 */
[----:B------:R-:W-:Y:S01]  /*4c20*/  UISETP.NE.AND UP0, UPT, UR24, 0x1, UPT ;  /* 0x000000011800788c */ /* 0x000fe2000bf05270 */
[----:B------:R-:W-:Y:S01]  /*4c30*/  IMAD.U32 R7, R13, 0x20, R12 ;  /* 0x000000200d077824 */ /* 0x000fe200078e000c */
[----:B------:R-:W-:Y:S01]  /*4c40*/  UIMAD.WIDE.U32 UR4, UR11, UR8, URZ ;  /* 0x000000080b0472a5 */ /* 0x000fe2000f8e003f */
[----:B------:R-:W-:Y:S01]  /*4c50*/  ISETP.NE.AND P1, PT, R5, 0x1c, PT ;  /* 0x0000001c0500780c */ /* 0x000fe20003f25270 */
[----:B------:R-:W-:Y:S01]  /*4c60*/  UIADD3 UR26, -UR11, URZ, URZ ;  /* 0x0000003f0b1a7290 */ /* 0x000fe2000fffe13f */
[----:B------:R-:W-:Y:S01]  /*4c70*/  IMAD.U32 R7, R10, 0x400, R7 ;  /* 0x000004000a077824 */ /* 0x000fe200078e0007 */
[----:B------:R-:W-:Y:S01]  /*4c80*/  UMOV UR15, UR11 ;  /* 0x0000000b000f7c82 */ /* 0x000fe20008000000 */
[----:B------:R-:W-:Y:S01]  /*4c90*/  @UP1 USHF.R.U32.HI UR15, URZ, UR9, UR5 ;  /* 0x000000093f0f1299 */ /* 0x000fe20008011605 */
[----:B------:R-:W-:Y:S01]  /*4ca0*/  VIADD R17, R17, 0x1 ;  /* 0x0000000111117836 */ /* 0x000fe20000000000 */
[----:B------:R-:W-:Y:S01]  /*4cb0*/  R2UR UR4, R14 ;  /* 0x000000000e0472ca */ /* 0x000fe200000e0000 */
[----:B------:R-:W-:Y:S01]  /*4cc0*/  UIADD3 UR18, UP1, UR30, 0xf0, URZ ;  /* 0x000000f01e127890 */ /* 0x000fe2000ff3e03f */
[----:B------:R-:W-:Y:S01]  /*4cd0*/  R2UR UR33, R7 ;  /* 0x00000000072172ca */ /* 0x000fe200000e0000 */
[----:B------:R-:W-:Y:S01]  /*4ce0*/  @UP0 ULDC UR20, c[0x0][0x4ac] ;  /* 0x00012b0000140ab9 */ /* 0x000fe20000000800 */
[----:B------:R-:W-:Y:S01]  /*4cf0*/  PRMT R7, R8, 0x7610, R7 ;  /* 0x0000761008077816 */ /* 0x000fe20000000007 */
[----:B------:R-:W-:Y:S01]  /*4d00*/  UIMAD.WIDE.U32 UR20, UR15, UR20, URZ ;  /* 0x000000140f1472a5 */ /* 0x000fe2000f8e003f */
[----:B------:R-:W-:Y:S01]  /*4d10*/  SEL R8, RZ, 0x1, P1 ;  /* 0x00000001ff087807 */ /* 0x000fe20000800000 */
[----:B------:R-:W-:Y:S01]  /*4d20*/  UIADD3 UR30, UR6, 0x1c000, URZ ;  /* 0x0001c000061e7890 */ /* 0x000fe2000fffe03f */
[----:B------:R-:W-:Y:S01]  /*4d30*/  R2UR UR6, R9 ;  /* 0x00000000090672ca */ /* 0x000fe200000e0000 */
[----:B------:R-:W-:Y:S01]  /*4d40*/  UIADD3 UR5, UR14, 0x38000, URZ ;  /* 0x000380000e057890 */ /* 0x000fe2000fffe03f */
[----:B------:R-:W-:Y:S01]  /*4d50*/  R2UR UR34, R7 ;  /* 0x00000000072272ca */ /* 0x000fe200000e0000 */
[----:B------:R-:W-:Y:S01]  /*4d60*/  @UP0 ULDC UR25, c[0x0][0x4b0] ;  /* 0x00012c0000190ab9 */ /* 0x000fe20000000800 */
[----:B------:R-:W-:Y:S01]  /*4d70*/  UMOV UR14, UR15 ;  /* 0x0000000f000e7c82 */ /* 0x000fe20008000000 */
[----:B------:R-:W-:Y:S01]  /*4d80*/  ULEA UR4, UR10, UR4, 0xc ;  /* 0x000000040a047291 */ /* 0x000fe2000f8e603f */
[----:B------:R-:W-:Y:S01]  /*4d90*/  LOP3.LUT R3, R3, R8, RZ, 0x3c, !PT ;  /* 0x0000000803037212 */ /* 0x000fe200078e3cff */
[----:B------:R-:W-:Y:S01]  /*4da0*/  @UP0 USHF.R.U32.HI UR14, URZ, UR25, UR21 ;  /* 0x000000193f0e0299 */ /* 0x000fe20008011615 */
[----:B------:R-:W-:Y:S01]  /*4db0*/  SEL R5, R5, RZ, P1 ;  /* 0x000000ff05057207 */ /* 0x000fe20000800000 */
[----:B------:R-:W-:Y:S01]  /*4dc0*/  UMOV UR10, UR19 ;  /* 0x00000013000a7c82 */ /* 0x000fe20008000000 */
[----:B------:R-:W-:-:S02]  /*4dd0*/  UIADD3.X UR19, URZ, UR31, URZ, UP1, !UPT ;  /* 0x0000001f3f137290 */ /* 0x000fc40008ffe43f */
[----:B------:R-:W-:Y:S02]  /*4de0*/  UIADD3 UR20, -UR15, URZ, URZ ;  /* 0x0000003f0f147290 */ /* 0x000fe4000fffe13f */
[----:B------:R-:W-:Y:S02]  /*4df0*/  UIADD3 UR25, -UR14, URZ, URZ ;  /* 0x0000003f0e197290 */ /* 0x000fe4000fffe13f */
[----:B------:R-:W-:Y:S02]  /*4e00*/  UIMAD UR21, UR22, UR26, UR32 ;  /* 0x0000001a161572a4 */ /* 0x000fe4000f8e0220 */
[----:B------:R-:W-:Y:S02]  /*4e10*/  UIMAD UR20, UR23, UR20, UR11 ;  /* 0x00000014171472a4 */ /* 0x000fe4000f8e020b */
[----:B------:R-:W-:Y:S01]  /*4e20*/  UIMAD UR11, UR24, UR25, UR15 ;  /* 0x00000019180b72a4 */ /* 0x000fe2000f8e020f */
[----:B------:R-:W-:Y:S01]  /*4e30*/  UMOV UR17, 0x10000000 ;  /* 0x1000000000117882 */ /* 0x000fe20000000000 */
[----:B------:R-:W-:Y:S01]  /*4e40*/  ULDC UR27, c[0x0][0x4cc] ;  /* 0x00013300001b7ab9 */ /* 0x000fe20000000800 */
[----:B------:R-:W-:Y:S01]  /*4e50*/  ULDC UR29, c[0x0][0x4ec] ;  /* 0x00013b00001d7ab9 */ /* 0x000fe20000000800 */
[----:B------:R-:W-:Y:S01]  /*4e60*/  ULDC.64 UR12, c[0x0][0x4d0] ;  /* 0x00013400000c7ab9 */ /* 0x000fe20000000a00 */
[----:B------:R-:W-:Y:S01]  /*4e70*/  ULDC.64 UR8, c[0x0][0x4f0] ;  /* 0x00013c0000087ab9 */ /* 0x000fe20000000a00 */
[----:B------:R-:W-:Y:S01]  /*4e80*/  UIMAD UR21, UR21, UR27, UR29 ;  /* 0x0000001b151572a4 */ /* 0x000fe2000f8e021d */
[----:B------:R0:W-:Y:S01]  /*4e90*/  UTMALDG.2D [UR4], [UR18], desc[UR16] ;  /* 0x00001004120075b4 */ /* 0x0001e20008009000 */
[----:B------:R-:W-:-:S02]  /*4ea0*/  UIMAD UR12, UR20, UR12, UR8 ;  /* 0x0000000c140c72a4 */ /* 0x000fc4000f8e0208 */
[----:B------:R-:W-:Y:S02]  /*4eb0*/  UIMAD UR13, UR11, UR13, UR9 ;  /* 0x0000000d0b0d72a4 */ /* 0x000fe4000f8e0209 */
[----:B------:R-:W-:Y:S01]  /*4ec0*/  UIADD3.X UR29, URZ, UR31, URZ, UP2, !UPT ;  /* 0x0000001f3f1d7290 */ /* 0x000fe200097fe43f */
[----:B------:R-:W-:Y:S01]  /*4ed0*/  UMOV UR9, UR5 ;  /* 0x0000000500097c82 */ /* 0x000fe20008000000 */
[----:B------:R-:W-:Y:S01]  /*4ee0*/  UMOV UR8, UR30 ;  /* 0x0000001e00087c82 */ /* 0x000fe20008000000 */
[----:B------:R-:W-:Y:S01]  /*4ef0*/  UMOV UR11, UR21 ;  /* 0x00000015000b7c82 */ /* 0x000fe20008000000 */
[----:B0-----:R-:W-:-:S09]  /*4f00*/  UPRMT UR4, UR33, 0x5410, UR34 ;  /* 0x0000541021047896 */ /* 0x001fd20008000022 */
[----:B------:R0:W-:Y:S02]  /*4f10*/  UTMALDG.5D.IM2COL.MULTICAST [UR8], [UR28], UR4 ;  /* 0x000000081c0073b4 */ /* 0x0001e40008060804 */
[----:B0-----:R-:W-:Y:S05]  /*4f20*/  @P3 BRA `(.L_x_93) ;  /* 0xfffffff800883947 */ /* 0x001fea000383ffff */
.L_x_89:
[----:B------:R-:W-:Y:S01]  /*4f30*/  ISETP.GE.U32.AND P2, PT, R15, 0x1c, PT ;  /* 0x0000001c0f00780c */ /* 0x000fe20003f46070 */
[----:B------:R-:W-:Y:S05]  /*4f40*/  WARPSYNC.ALL ;  /* 0x0000000000007948 */ /* 0x000fea0003800000 */
[----:B------:R-:W-:-:S07]  /*4f50*/  ELECT P1, URZ, PT ;  /* 0x00000000003f782f */ /* 0x000fce0003820000 */
[----:B------:R-:W-:-:S05]  /*4f60*/  @P2 SHF.R.U32.HI R2, RZ, 0x2, R15 ;  /* 0x00000002ff022819 */ /* 0x000fca000001160f */
[----:B------:R-:W-:-:S05]  /*4f70*/  @P2 IMAD.WIDE.U32 R2, R2, 0x24924925, RZ ;  /* 0x2492492502022825 */ /* 0x000fca00078e00ff */
[----:B------:R-:W-:-:S04]  /*4f80*/  @P2 LOP3.LUT R2, R3, 0x1, RZ, 0xc0, !PT ;  /* 0x0000000103022812 */ /* 0x000fc800078ec0ff */
[----:B------:R-:W-:Y:S01]  /*4f90*/  @P2 ISETP.NE.U32.AND P0, PT, R2, 0x1, PT ;  /* 0x000000010200280c */ /* 0x000fe20003f05070 */
[----:B------:R-:W-:-:S12]  /*4fa0*/  @!P1 EXIT ;  /* 0x000000000000994d */ /* 0x000fd80003800000 */
[----:B------:R-:W-:Y:S01]  /*4fb0*/  LOP3.LUT R6, R6, 0x2, RZ, 0xfc, !PT ;  /* 0x0000000206067812 */ /* 0x000fe200078efcff */
[----:B------:R-:W-:Y:S01]  /*4fc0*/  IMAD.MOV.U32 R4, RZ, RZ, 0x1 ;  /* 0x00000001ff047424 */ /* 0x000fe200078e00ff */
[----:B------:R-:W-:Y:S02]  /*4fd0*/  @P2 ISETP.NE.U32.AND.EX P0, PT, RZ, RZ, PT, P0 ;  /* 0x000000ffff00220c */ /* 0x000fe40003f05100 */
[----:B------:R-:W-:Y:S02]  /*4fe0*/  ISETP.NE.AND P1, PT, R6, 0x3, PT ;  /* 0x000000030600780c */ /* 0x000fe40003f25270 */
[----:B------:R-:W-:-:S11]  /*4ff0*/  @P2 SEL R4, RZ, 0x1, !P0 ;  /* 0x00000001ff042807 */ /* 0x000fd60004000000 */
[----:B------:R-:W-:Y:S05]  /*5000*/  @!P1 BRA `(.L_x_94) ;  /* 0x0000000000049947 */ /* 0x000fea0003800000 */
[----:B------:R-:W-:Y:S01]  /*5010*/  BPT.TRAP 0x1 ;  /* 0x000000040000795c */ /* 0x000fe20000300000 */
.L_x_94:
[----:B------:R-:W0:Y:S01]  /*5020*/  S2R R5, SR_CgaCtaId ;  /* 0x0000000000057919 */ /* 0x000e220000008800 */
[----:B------:R-:W-:Y:S02]  /*5030*/  SHF.R.U32.HI R2, RZ, 0x2, R15 ;  /* 0x00000002ff027819 */ /* 0x000fe4000001160f */
[----:B------:R-:W-:-:S03]  /*5040*/  MOV R0, 0x400 ;  /* 0x0000040000007802 */ /* 0x000fc60000000f00 */
[----:B------:R-:W-:-:S04]  /*5050*/  IMAD.WIDE.U32 R2, R2, 0x24924925, RZ ;  /* 0x2492492502027825 */ /* 0x000fc800078e00ff */
[----:B------:R-:W-:Y:S01]  /*5060*/  IMAD R3, R3, -0x1c, R15 ;  /* 0xffffffe403037824 */ /* 0x000fe200078e020f */
[----:B0-----:R-:W-:Y:S02]  /*5070*/  LEA R0, R5, R0, 0x18 ;  /* 0x0000000005007211 */ /* 0x001fe400078ec0ff */
[----:B------:R-:W-:-:S03]  /*5080*/  SHF.L.U32 R5, R4, 0x1f, RZ ;  /* 0x0000001f04057819 */ /* 0x000fc600000006ff */
[----:B------:R-:W-:-:S04]  /*5090*/  VIADD R0, R0, 0x380e0 ;  /* 0x000380e000007836 */ /* 0x000fc80000000000 */
[----:B------:R-:W-:-:S07]  /*50a0*/  IMAD R2, R3, 0x8, R0 ;  /* 0x0000000803027824 */ /* 0x000fce00078e0200 */
.L_x_95:
[----:B0-----:R0:W1:Y:S02]  /*50b0*/  SYNCS.PHASECHK.TRANS64.TRYWAIT P0, [R2+URZ], R5 ;  /* 0x00000005020075a7 */ /* 0x001064000800017f */
[----:B-1----:R-:W-:Y:S05]  /*50c0*/  @!P0 NANOSLEEP.SYNCS 0x989680 ;  /* 0x009896800000895d */ /* 0x002fea0003900000 */
[----:B------:R-:W1:Y:S02]  /*50d0*/  @!P0 SYNCS.PHASECHK.TRANS64 P0, [R2+URZ], R5 ;  /* 0x00000005020085a7 */ /* 0x000e64000800007f */
[----:B-1----:R-:W-:Y:S05]  /*50e0*/  @!P0 BRA `(.L_x_95) ;  /* 0xfffffffc00f08947 */ /* 0x002fea000383ffff */
[----:B------:R-:W-:-:S05]  /*50f0*/  VIADD R3, R3, 0x1 ;  /* 0x0000000103037836 */ /* 0x000fca0000000000 */
[----:B------:R-:W-:-:S04]  /*5100*/  ISETP.NE.AND P0, PT, R3, 0x1c, PT ;  /* 0x0000001c0300780c */ /* 0x000fc80003f05270 */
[----:B0-----:R-:W-:Y:S02]  /*5110*/  SEL R5, RZ, 0x1, P0 ;  /* 0x00000001ff057807 */ /* 0x001fe40000000000 */
[----:B------:R-:W-:Y:S02]  /*5120*/  SEL R3, R3, RZ, P0 ;  /* 0x000000ff03037207 */ /* 0x000fe40000000000 */
[----:B------:R-:W-:-:S03]  /*5130*/  LOP3.LUT R7, R4, R5, RZ, 0x3c, !PT ;  /* 0x0000000504077212 */ /* 0x000fc600078e3cff */
[----:B------:R-:W-:Y:S01]  /*5140*/  IMAD R2, R3, 0x8, R0 ;  /* 0x0000000803027824 */ /* 0x000fe200078e0200 */
[----:B------:R-:W-:-:S07]  /*5150*/  SHF.L.U32 R5, R7, 0x1f, RZ ;  /* 0x0000001f07057819 */ /* 0x000fce00000006ff */
.L_x_96:
        /* <DEDUP_REMOVED lines=11> */
.L_x_97:
        /* <DEDUP_REMOVED lines=11> */
.L_x_98:
        /* <DEDUP_REMOVED lines=11> */
.L_x_99:
        /* <DEDUP_REMOVED lines=11> */
.L_x_100:
        /* <DEDUP_REMOVED lines=11> */
.L_x_101:
        /* <DEDUP_REMOVED lines=11> */
.L_x_102:
        /* <DEDUP_REMOVED lines=11> */
.L_x_103:
        /* <DEDUP_REMOVED lines=11> */
.L_x_104:
        /* <DEDUP_REMOVED lines=11> */
.L_x_105:
        /* <DEDUP_REMOVED lines=11> */
.L_x_106:
        /* <DEDUP_REMOVED lines=11> */
.L_x_107:
        /* <DEDUP_REMOVED lines=11> */
.L_x_108:
        /* <DEDUP_REMOVED lines=11> */
.L_x_109:
        /* <DEDUP_REMOVED lines=11> */
.L_x_110:
        /* <DEDUP_REMOVED lines=11> */
.L_x_111:
        /* <DEDUP_REMOVED lines=11> */
.L_x_112:
        /* <DEDUP_REMOVED lines=11> */
.L_x_113:
        /* <DEDUP_REMOVED lines=11> */
.L_x_114:
        /* <DEDUP_REMOVED lines=11> */
.L_x_115:
        /* <DEDUP_REMOVED lines=11> */
.L_x_116:
        /* <DEDUP_REMOVED lines=11> */
.L_x_117:
        /* <DEDUP_REMOVED lines=11> */
.L_x_118:
        /* <DEDUP_REMOVED lines=11> */
.L_x_119:
        /* <DEDUP_REMOVED lines=11> */
.L_x_120:
        /* <DEDUP_REMOVED lines=11> */
.L_x_121:
        /* <DEDUP_REMOVED lines=11> */
.L_x_122:
[----:B0-----:R0:W1:Y:S02]  /*6340*/  SYNCS.PHASECHK.TRANS64.TRYWAIT P0, [R3+URZ], R0 ;  /* 0x00000000030075a7 */ /* 0x001064000800017f */
[----:B-1----:R-:W-:Y:S05]  /*6350*/  @!P0 NANOSLEEP.SYNCS 0x989680 ;  /* 0x009896800000895d */ /* 0x002fea0003900000 */
[----:B------:R-:W1:Y:S02]  /*6360*/  @!P0 SYNCS.PHASECHK.TRANS64 P0, [R3+URZ], R0 ;  /* 0x00000000030085a7 */ /* 0x000e64000800007f */
[----:B-1----:R-:W-:Y:S05]  /*6370*/  @P0 EXIT ;  /* 0x000000000000094d */ /* 0x002fea0003800000 */
[----:B------:R-:W-:Y:S05]  /*6380*/  BRA `(.L_x_122) ;  /* 0xfffffffc00ec7947 */ /* 0x000fea000383ffff */
.L_x_123:
[----:B------:R-:W-:-:S00]  /*6390*/  BRA `(.L_x_123) ;  /* 0xfffffffc00fc7947 */ /* 0x000fc0000383ffff */
[----:B------:R-:W-:-:S00]  /*63a0*/  NOP ;  /* 0x0000000000007918 */ /* 0x000fc00000000000 */
        /* <DEDUP_REMOVED lines=13> */
.L_x_124:


//--------------------- .nv.shared._ZN7cutlass13device_kernelINS_4conv6kernel13ConvUniversalINS1_16ConvProblemShapeILNS1_8OperatorE2ELi3EEENS1_10collective14CollectiveConvINS1_46MainloopSm90TmaGmmaWarpSpecializedImplicitGemmILS5_2ELi28ELi3EN4cute5tupleIJNSA_1CILi2EEENSC_ILi1EEESE_EEENS1_36KernelImplicitTmaWarpSpecializedSm90ELi1EEENSB_IJNSC_ILi64EEENSB_IJSI_EEENSB_IJNSC_ILi32EEEEEEEEENS_10bfloat16_tESN_NSA_8TiledMMAINSA_8MMA_AtomIJNSA_4SM904GMMA27MMA_64x64x16_F32BF16BF16_SSILNSR_5MajorE1ELST_1ELNSR_7ScaleInE1ELSU_1EEEEEENSA_6LayoutINSB_IJSE_SE_SE_EEENSB_IJNSC_ILi0EEESZ_SZ_EEEEENSB_IJNSA_10UnderscoreES12_S12_EEEEENS7_6detail26Sm90ImplicitGemmTileTraitsINSA_13SM90_TMA_LOADENSA_14ComposedLayoutINSA_7SwizzleILi3ELi4ELi3EEENSA_18smem_ptr_flag_bitsILi16EEENSX_INSB_IJNSB_IJSI_SE_EEENSB_IJNSC_ILi8EEENSC_ILi4EEEEEENSB_IJSE_NSC_ILi28EEEEEEEEENSB_IJNSB_IJSE_SZ_EEENSB_IJSI_NSC_ILi512EEEEEENSB_IJSZ_NSC_ILi2048EEEEEEEEEEEEEvEENS16_INSA_30SM90_TMA_LOAD_IM2COL_MULTICASTES1R_vEEEENS_8epilogue10collective6detail29Sm90TmaWarpSpecializedAdapterINS1X_15DefaultEpilogueISN_NSB_IJlNSB_IJSE_lllEEESZ_EEES22_NS1W_6thread17LinearCombinationISN_Li1EffLNS23_9ScaleType4KindE0ELNS_15FloatRoundStyleE2ESN_EENS_4gemm15EpilogueDefaultEEEEEvvEEEEvNT_6ParamsE --------------------------
	.section	.nv.shared._ZN7cutlass13device_kernelINS_4conv6kernel13ConvUniversalINS1_16ConvProblemShapeILNS1_8OperatorE2ELi3EEENS1_10collective14CollectiveConvINS1_46MainloopSm90TmaGmmaWarpSpecializedImplicitGemmILS5_2ELi28ELi3EN4cute5tupleIJNSA_1CILi2EEENSC_ILi1EEESE_EEENS1_36KernelImplicitTmaWarpSpecializedSm90ELi1EEENSB_IJNSC_ILi64EEENSB_IJSI_EEENSB_IJNSC_ILi32EEEEEEEEENS_10bfloat16_tESN_NSA_8TiledMMAINSA_8MMA_AtomIJNSA_4SM904GMMA27MMA_64x64x16_F32BF16BF16_SSILNSR_5MajorE1ELST_1ELNSR_7ScaleInE1ELSU_1EEEEEENSA_6LayoutINSB_IJSE_SE_SE_EEENSB_IJNSC_ILi0EEESZ_SZ_EEEEENSB_IJNSA_10UnderscoreES12_S12_EEEEENS7_6detail26Sm90ImplicitGemmTileTraitsINSA_13SM90_TMA_LOADENSA_14ComposedLayoutINSA_7SwizzleILi3ELi4ELi3EEENSA_18smem_ptr_flag_bitsILi16EEENSX_INSB_IJNSB_IJSI_SE_EEENSB_IJNSC_ILi8EEENSC_ILi4EEEEEENSB_IJSE_NSC_ILi28EEEEEEEEENSB_IJNSB_IJSE_SZ_EEENSB_IJSI_NSC_ILi512EEEEEENSB_IJSZ_NSC_ILi2048EEEEEEEEEEEEEvEENS16_INSA_30SM90_TMA_LOAD_IM2COL_MULTICASTES1R_vEEEENS_8epilogue10collective6detail29Sm90TmaWarpSpecializedAdapterINS1X_15DefaultEpilogueISN_NSB_IJlNSB_IJSE_lllEEESZ_EEES22_NS1W_6thread17LinearCombinationISN_Li1EffLNS23_9ScaleType4KindE0ELNS_15FloatRoundStyleE2ESN_EENS_4gemm15EpilogueDefaultEEEEEvvEEEEvNT_6ParamsE,"aw",@nobits
	.sectionflags	@""
	.align	16
	.zero		1024


//--------------------- .nv.shared.reserved.0     --------------------------
	.section	.nv.shared.reserved.0,"aw",@nobits
	.weak		__nv_reservedSMEM_offset_0_alias
	.size		__nv_reservedSMEM_offset_0_alias, 0, 0
	.other		__nv_reservedSMEM_offset_0_alias,@"STO_CUDA_RESERVED_SHARED STV_DEFAULT"
__nv_reservedSMEM_offset_0_alias:
	.zero		0


//--------------------- .nv.global                --------------------------
	.section	.nv.global,"aw",@nobits
.nv.global:
	.type		_ZN39_INTERNAL_4bca1a6c_4_k_cu_51ca21aa_28164cute1_E,@object
	.size		_ZN39_INTERNAL_4bca1a6c_4_k_cu_51ca21aa_28164cute1_E,(_ZN39_INTERNAL_4bca1a6c_4_k_cu_51ca21aa_28164cuda3std3__45__cpo6cbeginE - _ZN39_INTERNAL_4bca1a6c_4_k_cu_51ca21aa_28164cute1_E)
_ZN39_INTERNAL_4bca1a6c_4_k_cu_51ca21aa_28164cute1_E:
	.zero		1
	.type		_ZN39_INTERNAL_4bca1a6c_4_k_cu_51ca21aa_28164cuda3std3__45__cpo6cbeginE,@object
	.size		_ZN39_INTERNAL_4bca1a6c_4_k_cu_51ca21aa_28164cuda3std3__45__cpo6cbeginE,(_ZN39_INTERNAL_4bca1a6c_4_k_cu_51ca21aa_28164cuda3std3__48in_placeE - _ZN39_INTERNAL_4bca1a6c_4_k_cu_51ca21aa_28164cuda3std3__45__cpo6cbeginE)
_ZN39_INTERNAL_4bca1a6c_4_k_cu_51ca21aa_28164cuda3std3__45__cpo6cbeginE:
	.zero		1
	.type		_ZN39_INTERNAL_4bca1a6c_4_k_cu_51ca21aa_28164cuda3std3__48in_placeE,@object
	.size		_ZN39_INTERNAL_4bca1a6c_4_k_cu_51ca21aa_28164cuda3std3__48in_placeE,(_ZN39_INTERNAL_4bca1a6c_4_k_cu_51ca21aa_28164cuda3std6ranges3__45__cpo9iter_moveE - _ZN39_INTERNAL_4bca1a6c_4_k_cu_51ca21aa_28164cuda3std3__48in_placeE)
_ZN39_INTERNAL_4bca1a6c_4_k_cu_51ca21aa_28164cuda3std3__48in_placeE:
	.zero		1
	.type		_ZN39_INTERNAL_4bca1a6c_4_k_cu_51ca21aa_28164cuda3std6ranges3__45__cpo9iter_moveE,@object
	.size		_ZN39_INTERNAL_4bca1a6c_4_k_cu_51ca21aa_28164cuda3std6ranges3__45__cpo9iter_moveE,(_ZN39_INTERNAL_4bca1a6c_4_k_cu_51ca21aa_28164cuda3std3__45__cpo5beginE - _ZN39_INTERNAL_4bca1a6c_4_k_cu_51ca21aa_28164cuda3std6ranges3__45__cpo9iter_moveE)
_ZN39_INTERNAL_4bca1a6c_4_k_cu_51ca21aa_28164cuda3std6ranges3__45__cpo9iter_moveE:
	.zero		1
	.type		_ZN39_INTERNAL_4bca1a6c_4_k_cu_51ca21aa_28164cuda3std3__45__cpo5beginE,@object
	.size		_ZN39_INTERNAL_4bca1a6c_4_k_cu_51ca21aa_28164cuda3std3__45__cpo5beginE,(_ZN39_INTERNAL_4bca1a6c_4_k_cu_51ca21aa_28164cuda3std3__441_GLOBAL__N__4bca1a6c_4_k_cu_51ca21aa_28166ignoreE - _ZN39_INTERNAL_4bca1a6c_4_k_cu_51ca21aa_28164cuda3std3__45__cpo5beginE)
_ZN39_INTERNAL_4bca1a6c_4_k_cu_51ca21aa_28164cuda3std3__45__cpo5beginE:
	.zero		1
	.type		_ZN39_INTERNAL_4bca1a6c_4_k_cu_51ca21aa_28164cuda3std3__441_GLOBAL__N__4bca1a6c_4_k_cu_51ca21aa_28166ignoreE,@object
	.size		_ZN39_INTERNAL_4bca1a6c_4_k_cu_51ca21aa_28164cuda3std3__441_GLOBAL__N__4bca1a6c_4_k_cu_51ca21aa_28166ignoreE,(_ZN39_INTERNAL_4bca1a6c_4_k_cu_51ca21aa_28164cute7productE - _ZN39_INTERNAL_4bca1a6c_4_k_cu_51ca21aa_28164cuda3std3__441_GLOBAL__N__4bca1a6c_4_k_cu_51ca21aa_28166ignoreE)
_ZN39_INTERNAL_4bca1a6c_4_k_cu_51ca21aa_28164cuda3std3__441_GLOBAL__N__4bca1a6c_4_k_cu_51ca21aa_28166ignoreE:
	.zero		1
	.type		_ZN39_INTERNAL_4bca1a6c_4_k_cu_51ca21aa_28164cute7productE,@object
	.size		_ZN39_INTERNAL_4bca1a6c_4_k_cu_51ca21aa_28164cute7productE,(_ZN39_INTERNAL_4bca1a6c_4_k_cu_51ca21aa_28164cuda3std3__45__cpo3endE - _ZN39_INTERNAL_4bca1a6c_4_k_cu_51ca21aa_28164cute7productE)
_ZN39_INTERNAL_4bca1a6c_4_k_cu_51ca21aa_28164cute7productE:
	.zero		1
	.type		_ZN39_INTERNAL_4bca1a6c_4_k_cu_51ca21aa_28164cuda3std3__45__cpo3endE,@object
	.size		_ZN39_INTERNAL_4bca1a6c_4_k_cu_51ca21aa_28164cuda3std3__45__cpo3endE,(_ZN39_INTERNAL_4bca1a6c_4_k_cu_51ca21aa_28164cuda3std3__419piecewise_constructE - _ZN39_INTERNAL_4bca1a6c_4_k_cu_51ca21aa_28164cuda3std3__45__cpo3endE)
_ZN39_INTERNAL_4bca1a6c_4_k_cu_51ca21aa_28164cuda3std3__45__cpo3endE:
	.zero		1
	.type		_ZN39_INTERNAL_4bca1a6c_4_k_cu_51ca21aa_28164cuda3std3__419piecewise_constructE,@object
	.size		_ZN39_INTERNAL_4bca1a6c_4_k_cu_51ca21aa_28164cuda3std3__419piecewise_constructE,(_ZN39_INTERNAL_4bca1a6c_4_k_cu_51ca21aa_28164cuda3std3__45__cpo4cendE - _ZN39_INTERNAL_4bca1a6c_4_k_cu_51ca21aa_28164cuda3std3__419piecewise_constructE)
_ZN39_INTERNAL_4bca1a6c_4_k_cu_51ca21aa_28164cuda3std3__419piecewise_constructE:
	.zero		1
	.type		_ZN39_INTERNAL_4bca1a6c_4_k_cu_51ca21aa_28164cuda3std3__45__cpo4cendE,@object
	.size		_ZN39_INTERNAL_4bca1a6c_4_k_cu_51ca21aa_28164cuda3std3__45__cpo4cendE,(_ZN39_INTERNAL_4bca1a6c_4_k_cu_51ca21aa_28164cuda3std6ranges3__45__cpo4swapE - _ZN39_INTERNAL_4bca1a6c_4_k_cu_51ca21aa_28164cuda3std3__45__cpo4cendE)
_ZN39_INTERNAL_4bca1a6c_4_k_cu_51ca21aa_28164cuda3std3__45__cpo4cendE:
	.zero		1
	.type		_ZN39_INTERNAL_4bca1a6c_4_k_cu_51ca21aa_28164cuda3std6ranges3__45__cpo4swapE,@object
	.size		_ZN39_INTERNAL_4bca1a6c_4_k_cu_51ca21aa_28164cuda3std6ranges3__45__cpo4swapE,(.L_7 - _ZN39_INTERNAL_4bca1a6c_4_k_cu_51ca21aa_28164cuda3std6ranges3__45__cpo4swapE)
_ZN39_INTERNAL_4bca1a6c_4_k_cu_51ca21aa_28164cuda3std6ranges3__45__cpo4swapE:
	.zero		1
.L_7:


//--------------------- .nv.constant0._ZN7cutlass13device_kernelINS_4conv6kernel13ConvUniversalINS1_16ConvProblemShapeILNS1_8OperatorE2ELi3EEENS1_10collective14CollectiveConvINS1_46MainloopSm90TmaGmmaWarpSpecializedImplicitGemmILS5_2ELi28ELi3EN4cute5tupleIJNSA_1CILi2EEENSC_ILi1EEESE_EEENS1_36KernelImplicitTmaWarpSpecializedSm90ELi1EEENSB_IJNSC_ILi64EEENSB_IJSI_EEENSB_IJNSC_ILi32EEEEEEEEENS_10bfloat16_tESN_NSA_8TiledMMAINSA_8MMA_AtomIJNSA_4SM904GMMA27MMA_64x64x16_F32BF16BF16_SSILNSR_5MajorE1ELST_1ELNSR_7ScaleInE1ELSU_1EEEEEENSA_6LayoutINSB_IJSE_SE_SE_EEENSB_IJNSC_ILi0EEESZ_SZ_EEEEENSB_IJNSA_10UnderscoreES12_S12_EEEEENS7_6detail26Sm90ImplicitGemmTileTraitsINSA_13SM90_TMA_LOADENSA_14ComposedLayoutINSA_7SwizzleILi3ELi4ELi3EEENSA_18smem_ptr_flag_bitsILi16EEENSX_INSB_IJNSB_IJSI_SE_EEENSB_IJNSC_ILi8EEENSC_ILi4EEEEEENSB_IJSE_NSC_ILi28EEEEEEEEENSB_IJNSB_IJSE_SZ_EEENSB_IJSI_NSC_ILi512EEEEEENSB_IJSZ_NSC_ILi2048EEEEEEEEEEEEEvEENS16_INSA_30SM90_TMA_LOAD_IM2COL_MULTICASTES1R_vEEEENS_8epilogue10collective6detail29Sm90TmaWarpSpecializedAdapterINS1X_15DefaultEpilogueISN_NSB_IJlNSB_IJSE_lllEEESZ_EEES22_NS1W_6thread17LinearCombinationISN_Li1EffLNS23_9ScaleType4KindE0ELNS_15FloatRoundStyleE2ESN_EENS_4gemm15EpilogueDefaultEEEEEvvEEEEvNT_6ParamsE --------------------------
	.section	.nv.constant0._ZN7cutlass13device_kernelINS_4conv6kernel13ConvUniversalINS1_16ConvProblemShapeILNS1_8OperatorE2ELi3EEENS1_10collective14CollectiveConvINS1_46MainloopSm90TmaGmmaWarpSpecializedImplicitGemmILS5_2ELi28ELi3EN4cute5tupleIJNSA_1CILi2EEENSC_ILi1EEESE_EEENS1_36KernelImplicitTmaWarpSpecializedSm90ELi1EEENSB_IJNSC_ILi64EEENSB_IJSI_EEENSB_IJNSC_ILi32EEEEEEEEENS_10bfloat16_tESN_NSA_8TiledMMAINSA_8MMA_AtomIJNSA_4SM904GMMA27MMA_64x64x16_F32BF16BF16_SSILNSR_5MajorE1ELST_1ELNSR_7ScaleInE1ELSU_1EEEEEENSA_6LayoutINSB_IJSE_SE_SE_EEENSB_IJNSC_ILi0EEESZ_SZ_EEEEENSB_IJNSA_10UnderscoreES12_S12_EEEEENS7_6detail26Sm90ImplicitGemmTileTraitsINSA_13SM90_TMA_LOADENSA_14ComposedLayoutINSA_7SwizzleILi3ELi4ELi3EEENSA_18smem_ptr_flag_bitsILi16EEENSX_INSB_IJNSB_IJSI_SE_EEENSB_IJNSC_ILi8EEENSC_ILi4EEEEEENSB_IJSE_NSC_ILi28EEEEEEEEENSB_IJNSB_IJSE_SZ_EEENSB_IJSI_NSC_ILi512EEEEEENSB_IJSZ_NSC_ILi2048EEEEEEEEEEEEEvEENS16_INSA_30SM90_TMA_LOAD_IM2COL_MULTICASTES1R_vEEEENS_8epilogue10collective6detail29Sm90TmaWarpSpecializedAdapterINS1X_15DefaultEpilogueISN_NSB_IJlNSB_IJSE_lllEEESZ_EEES22_NS1W_6thread17LinearCombinationISN_Li1EffLNS23_9ScaleType4KindE0ELNS_15FloatRoundStyleE2ESN_EENS_4gemm15EpilogueDefaultEEEEEvvEEEEvNT_6ParamsE,"a",@progbits
	.sectionflags	@""
	.align	4
.nv.constant0._ZN7cutlass13device_kernelINS_4conv6kernel13ConvUniversalINS1_16ConvProblemShapeILNS1_8OperatorE2ELi3EEENS1_10collective14CollectiveConvINS1_46MainloopSm90TmaGmmaWarpSpecializedImplicitGemmILS5_2ELi28ELi3EN4cute5tupleIJNSA_1CILi2EEENSC_ILi1EEESE_EEENS1_36KernelImplicitTmaWarpSpecializedSm90ELi1EEENSB_IJNSC_ILi64EEENSB_IJSI_EEENSB_IJNSC_ILi32EEEEEEEEENS_10bfloat16_tESN_NSA_8TiledMMAINSA_8MMA_AtomIJNSA_4SM904GMMA27MMA_64x64x16_F32BF16BF16_SSILNSR_5MajorE1ELST_1ELNSR_7ScaleInE1ELSU_1EEEEEENSA_6LayoutINSB_IJSE_SE_SE_EEENSB_IJNSC_ILi0EEESZ_SZ_EEEEENSB_IJNSA_10UnderscoreES12_S12_EEEEENS7_6detail26Sm90ImplicitGemmTileTraitsINSA_13SM90_TMA_LOADENSA_14ComposedLayoutINSA_7SwizzleILi3ELi4ELi3EEENSA_18smem_ptr_flag_bitsILi16EEENSX_INSB_IJNSB_IJSI_SE_EEENSB_IJNSC_ILi8EEENSC_ILi4EEEEEENSB_IJSE_NSC_ILi28EEEEEEEEENSB_IJNSB_IJSE_SZ_EEENSB_IJSI_NSC_ILi512EEEEEENSB_IJSZ_NSC_ILi2048EEEEEEEEEEEEEvEENS16_INSA_30SM90_TMA_LOAD_IM2COL_MULTICASTES1R_vEEEENS_8epilogue10collective6detail29Sm90TmaWarpSpecializedAdapterINS1X_15DefaultEpilogueISN_NSB_IJlNSB_IJSE_lllEEESZ_EEES22_NS1W_6thread17LinearCombinationISN_Li1EffLNS23_9ScaleType4KindE0ELNS_15FloatRoundStyleE2ESN_EENS_4gemm15EpilogueDefaultEEEEEvvEEEEvNT_6ParamsE:
	.zero		1664


//--------------------- SYMBOLS --------------------------

	.type		.nv.reservedSmem.offset0,@object
	.size		.nv.reservedSmem.offset0,0x4
